//
// Generated by NVIDIA NVVM Compiler
//
// Compiler Build ID: CL-36424714
// Cuda compilation tools, release 13.0, V13.0.88
// Based on NVVM 20.0.0
//

.version 9.0
.target sm_100
.address_size 64

	// .globl	_Z22softmax_inplace_kernelPfii
.extern .shared .align 16 .b8 smem[];

.visible .entry _Z22softmax_inplace_kernelPfii(
	.param .u64 .ptr .align 1 _Z22softmax_inplace_kernelPfii_param_0,
	.param .u32 _Z22softmax_inplace_kernelPfii_param_1,
	.param .u32 _Z22softmax_inplace_kernelPfii_param_2
)
{
	.reg .pred 	%p<39>;
	.reg .b32 	%r<137>;
	.reg .b32 	%f<216>;
	.reg .b64 	%rd<9>;

	ld.param.u64 	%rd2, [_Z22softmax_inplace_kernelPfii_param_0];
	ld.param.u32 	%r62, [_Z22softmax_inplace_kernelPfii_param_2];
	cvta.to.global.u64 	%rd1, %rd2;
	mov.u32 	%r1, %ctaid.x;
	mov.u32 	%r136, %tid.x;
	setp.ge.s32 	%p1, %r136, %r62;
	mov.f32 	%f195, 0fFF800000;
	@%p1 bra 	$L__BB0_3;
	mul.lo.s32 	%r3, %r62, %r1;
	mov.f32 	%f195, 0fFF800000;
	mov.u32 	%r4, %ntid.x;
	mov.u32 	%r119, %r136;
$L__BB0_2:
	add.s32 	%r63, %r119, %r3;
	mul.wide.s32 	%rd3, %r63, 4;
	add.s64 	%rd4, %rd1, %rd3;
	ld.global.f32 	%f40, [%rd4];
	max.f32 	%f195, %f195, %f40;
	add.s32 	%r119, %r119, %r4;
	setp.lt.s32 	%p2, %r119, %r62;
	@%p2 bra 	$L__BB0_2;
$L__BB0_3:
	mov.b32 	%r64, %f195;
	shfl.sync.down.b32	%r65|%p3, %r64, 16, 31, -1;
	mov.b32 	%f41, %r65;
	max.f32 	%f42, %f195, %f41;
	mov.b32 	%r66, %f42;
	shfl.sync.down.b32	%r67|%p4, %r66, 8, 31, -1;
	mov.b32 	%f43, %r67;
	max.f32 	%f44, %f42, %f43;
	mov.b32 	%r68, %f44;
	shfl.sync.down.b32	%r69|%p5, %r68, 4, 31, -1;
	mov.b32 	%f45, %r69;
	max.f32 	%f46, %f44, %f45;
	mov.b32 	%r70, %f46;
	shfl.sync.down.b32	%r71|%p6, %r70, 2, 31, -1;
	mov.b32 	%f47, %r71;
	max.f32 	%f48, %f46, %f47;
	mov.b32 	%r72, %f48;
	shfl.sync.down.b32	%r73|%p7, %r72, 1, 31, -1;
	mov.b32 	%f49, %r73;
	max.f32 	%f4, %f48, %f49;
	setp.gt.u32 	%p8, %r136, 31;
	shl.b32 	%r74, %r136, 2;
	mov.u32 	%r75, smem;
	add.s32 	%r7, %r75, %r74;
	@%p8 bra 	$L__BB0_5;
	st.shared.f32 	[%r7], %f4;
$L__BB0_5:
	bar.sync 	0;
	setp.ne.s32 	%p9, %r136, 0;
	@%p9 bra 	$L__BB0_21;
	ld.shared.f32 	%f204, [smem];
	mov.u32 	%r8, %ntid.x;
	setp.lt.u32 	%p10, %r8, 64;
	@%p10 bra 	$L__BB0_20;
	shr.u32 	%r77, %r8, 5;
	add.s32 	%r9, %r77, -1;
	add.s32 	%r78, %r77, -2;
	and.b32  	%r10, %r9, 15;
	setp.lt.u32 	%p11, %r78, 15;
	mov.b32 	%r124, 1;
	@%p11 bra 	$L__BB0_11;
	add.s32 	%r120, %r75, 32;
	and.b32  	%r82, %r9, -16;
	neg.s32 	%r122, %r82;
	mov.b32 	%r121, 0;
$L__BB0_9:
	.pragma "nounroll";
	ld.shared.f32 	%f51, [%r120+-28];
	max.f32 	%f52, %f204, %f51;
	ld.shared.v2.f32 	{%f53, %f54}, [%r120+-24];
	max.f32 	%f55, %f52, %f53;
	max.f32 	%f56, %f55, %f54;
	ld.shared.v4.f32 	{%f57, %f58, %f59, %f60}, [%r120+-16];
	max.f32 	%f61, %f56, %f57;
	max.f32 	%f62, %f61, %f58;
	max.f32 	%f63, %f62, %f59;
	max.f32 	%f64, %f63, %f60;
	ld.shared.v4.f32 	{%f65, %f66, %f67, %f68}, [%r120];
	max.f32 	%f69, %f64, %f65;
	max.f32 	%f70, %f69, %f66;
	max.f32 	%f71, %f70, %f67;
	max.f32 	%f72, %f71, %f68;
	ld.shared.v4.f32 	{%f73, %f74, %f75, %f76}, [%r120+16];
	max.f32 	%f77, %f72, %f73;
	max.f32 	%f78, %f77, %f74;
	max.f32 	%f79, %f78, %f75;
	max.f32 	%f80, %f79, %f76;
	ld.shared.f32 	%f81, [%r120+32];
	max.f32 	%f204, %f80, %f81;
	add.s32 	%r122, %r122, 16;
	add.s32 	%r121, %r121, 16;
	add.s32 	%r120, %r120, 64;
	setp.ne.s32 	%p12, %r122, 0;
	@%p12 bra 	$L__BB0_9;
	add.s32 	%r124, %r121, 1;
$L__BB0_11:
	setp.eq.s32 	%p13, %r10, 0;
	@%p13 bra 	$L__BB0_20;
	and.b32  	%r20, %r9, 7;
	setp.lt.u32 	%p14, %r10, 8;
	@%p14 bra 	$L__BB0_14;
	shl.b32 	%r83, %r124, 2;
	add.s32 	%r85, %r75, %r83;
	ld.shared.f32 	%f83, [%r85];
	max.f32 	%f84, %f204, %f83;
	ld.shared.f32 	%f85, [%r85+4];
	max.f32 	%f86, %f84, %f85;
	ld.shared.f32 	%f87, [%r85+8];
	max.f32 	%f88, %f86, %f87;
	ld.shared.f32 	%f89, [%r85+12];
	max.f32 	%f90, %f88, %f89;
	ld.shared.f32 	%f91, [%r85+16];
	max.f32 	%f92, %f90, %f91;
	ld.shared.f32 	%f93, [%r85+20];
	max.f32 	%f94, %f92, %f93;
	ld.shared.f32 	%f95, [%r85+24];
	max.f32 	%f96, %f94, %f95;
	ld.shared.f32 	%f97, [%r85+28];
	max.f32 	%f204, %f96, %f97;
	add.s32 	%r124, %r124, 8;
$L__BB0_14:
	setp.eq.s32 	%p15, %r20, 0;
	@%p15 bra 	$L__BB0_20;
	and.b32  	%r23, %r9, 3;
	setp.lt.u32 	%p16, %r20, 4;
	@%p16 bra 	$L__BB0_17;
	shl.b32 	%r86, %r124, 2;
	add.s32 	%r88, %r75, %r86;
	ld.shared.f32 	%f99, [%r88];
	max.f32 	%f100, %f204, %f99;
	ld.shared.f32 	%f101, [%r88+4];
	max.f32 	%f102, %f100, %f101;
	ld.shared.f32 	%f103, [%r88+8];
	max.f32 	%f104, %f102, %f103;
	ld.shared.f32 	%f105, [%r88+12];
	max.f32 	%f204, %f104, %f105;
	add.s32 	%r124, %r124, 4;
$L__BB0_17:
	setp.eq.s32 	%p17, %r23, 0;
	@%p17 bra 	$L__BB0_20;
	shl.b32 	%r89, %r124, 2;
	add.s32 	%r127, %r75, %r89;
	neg.s32 	%r126, %r23;
$L__BB0_19:
	.pragma "nounroll";
	ld.shared.f32 	%f106, [%r127];
	max.f32 	%f204, %f204, %f106;
	add.s32 	%r127, %r127, 4;
	add.s32 	%r126, %r126, 1;
	setp.ne.s32 	%p18, %r126, 0;
	@%p18 bra 	$L__BB0_19;
$L__BB0_20:
	st.shared.f32 	[smem], %f204;
$L__BB0_21:
	setp.ge.s32 	%p19, %r136, %r62;
	bar.sync 	0;
	mov.f32 	%f206, 0f00000000;
	@%p19 bra 	$L__BB0_24;
	ld.shared.f32 	%f19, [smem];
	mul.lo.s32 	%r32, %r62, %r1;
	mov.f32 	%f206, 0f00000000;
	mov.u32 	%r33, %ntid.x;
	mov.u32 	%r128, %r136;
$L__BB0_23:
	add.s32 	%r91, %r128, %r32;
	mul.wide.s32 	%rd5, %r91, 4;
	add.s64 	%rd6, %rd1, %rd5;
	ld.global.f32 	%f109, [%rd6];
	sub.f32 	%f110, %f109, %f19;
	fma.rn.f32 	%f111, %f110, 0f3BBB989D, 0f3F000000;
	cvt.sat.f32.f32 	%f112, %f111;
	mov.f32 	%f113, 0f4B400001;
	mov.f32 	%f114, 0f437C0000;
	fma.rm.f32 	%f115, %f112, %f114, %f113;
	add.f32 	%f116, %f115, 0fCB40007F;
	neg.f32 	%f117, %f116;
	fma.rn.f32 	%f118, %f110, 0f3FB8AA3B, %f117;
	fma.rn.f32 	%f119, %f110, 0f32A57060, %f118;
	mov.b32 	%r92, %f115;
	shl.b32 	%r93, %r92, 23;
	mov.b32 	%f120, %r93;
	ex2.approx.ftz.f32 	%f121, %f119;
	mul.f32 	%f122, %f121, %f120;
	st.global.f32 	[%rd6], %f122;
	add.f32 	%f206, %f206, %f122;
	add.s32 	%r128, %r128, %r33;
	setp.lt.s32 	%p20, %r128, %r62;
	@%p20 bra 	$L__BB0_23;
$L__BB0_24:
	setp.gt.u32 	%p21, %r136, 31;
	mov.b32 	%r94, %f206;
	shfl.sync.down.b32	%r95|%p22, %r94, 16, 31, -1;
	mov.b32 	%f123, %r95;
	add.f32 	%f124, %f206, %f123;
	mov.b32 	%r96, %f124;
	shfl.sync.down.b32	%r97|%p23, %r96, 8, 31, -1;
	mov.b32 	%f125, %r97;
	add.f32 	%f126, %f124, %f125;
	mov.b32 	%r98, %f126;
	shfl.sync.down.b32	%r99|%p24, %r98, 4, 31, -1;
	mov.b32 	%f127, %r99;
	add.f32 	%f128, %f126, %f127;
	mov.b32 	%r100, %f128;
	shfl.sync.down.b32	%r101|%p25, %r100, 2, 31, -1;
	mov.b32 	%f129, %r101;
	add.f32 	%f130, %f128, %f129;
	mov.b32 	%r102, %f130;
	shfl.sync.down.b32	%r103|%p26, %r102, 1, 31, -1;
	mov.b32 	%f131, %r103;
	add.f32 	%f23, %f130, %f131;
	@%p21 bra 	$L__BB0_26;
	st.shared.f32 	[%r7], %f23;
$L__BB0_26:
	setp.ne.s32 	%p27, %r136, 0;
	bar.sync 	0;
	@%p27 bra 	$L__BB0_41;
	mov.u32 	%r36, %ntid.x;
	shr.u32 	%r37, %r36, 5;
	setp.lt.u32 	%p28, %r36, 32;
	mov.f32 	%f215, 0f00000000;
	@%p28 bra 	$L__BB0_40;
	add.s32 	%r105, %r37, -1;
	and.b32  	%r38, %r37, 15;
	setp.lt.u32 	%p29, %r105, 15;
	mov.f32 	%f215, 0f00000000;
	mov.b32 	%r132, 0;
	@%p29 bra 	$L__BB0_31;
	and.b32  	%r132, %r37, 48;
	add.s32 	%r129, %r75, 32;
	and.b32  	%r109, %r37, 134217712;
	neg.s32 	%r130, %r109;
	mov.f32 	%f215, 0f00000000;
$L__BB0_30:
	.pragma "nounroll";
	ld.shared.v4.f32 	{%f136, %f137, %f138, %f139}, [%r129+-32];
	add.f32 	%f140, %f215, %f136;
	add.f32 	%f141, %f140, %f137;
	add.f32 	%f142, %f141, %f138;
	add.f32 	%f143, %f142, %f139;
	ld.shared.v4.f32 	{%f144, %f145, %f146, %f147}, [%r129+-16];
	add.f32 	%f148, %f143, %f144;
	add.f32 	%f149, %f148, %f145;
	add.f32 	%f150, %f149, %f146;
	add.f32 	%f151, %f150, %f147;
	ld.shared.v4.f32 	{%f152, %f153, %f154, %f155}, [%r129];
	add.f32 	%f156, %f151, %f152;
	add.f32 	%f157, %f156, %f153;
	add.f32 	%f158, %f157, %f154;
	add.f32 	%f159, %f158, %f155;
	ld.shared.v4.f32 	{%f160, %f161, %f162, %f163}, [%r129+16];
	add.f32 	%f164, %f159, %f160;
	add.f32 	%f165, %f164, %f161;
	add.f32 	%f166, %f165, %f162;
	add.f32 	%f215, %f166, %f163;
	add.s32 	%r130, %r130, 16;
	add.s32 	%r129, %r129, 64;
	setp.ne.s32 	%p30, %r130, 0;
	@%p30 bra 	$L__BB0_30;
$L__BB0_31:
	setp.eq.s32 	%p31, %r38, 0;
	@%p31 bra 	$L__BB0_40;
	and.b32  	%r46, %r37, 7;
	setp.lt.u32 	%p32, %r38, 8;
	@%p32 bra 	$L__BB0_34;
	shl.b32 	%r110, %r132, 2;
	add.s32 	%r112, %r75, %r110;
	ld.shared.f32 	%f168, [%r112];
	add.f32 	%f169, %f215, %f168;
	ld.shared.f32 	%f170, [%r112+4];
	add.f32 	%f171, %f169, %f170;
	ld.shared.f32 	%f172, [%r112+8];
	add.f32 	%f173, %f171, %f172;
	ld.shared.f32 	%f174, [%r112+12];
	add.f32 	%f175, %f173, %f174;
	ld.shared.f32 	%f176, [%r112+16];
	add.f32 	%f177, %f175, %f176;
	ld.shared.f32 	%f178, [%r112+20];
	add.f32 	%f179, %f177, %f178;
	ld.shared.f32 	%f180, [%r112+24];
	add.f32 	%f181, %f179, %f180;
	ld.shared.f32 	%f182, [%r112+28];
	add.f32 	%f215, %f181, %f182;
	add.s32 	%r132, %r132, 8;
$L__BB0_34:
	setp.eq.s32 	%p33, %r46, 0;
	@%p33 bra 	$L__BB0_40;
	and.b32  	%r49, %r37, 3;
	setp.lt.u32 	%p34, %r46, 4;
	@%p34 bra 	$L__BB0_37;
	shl.b32 	%r113, %r132, 2;
	add.s32 	%r115, %r75, %r113;
	ld.shared.f32 	%f184, [%r115];
	add.f32 	%f185, %f215, %f184;
	ld.shared.f32 	%f186, [%r115+4];
	add.f32 	%f187, %f185, %f186;
	ld.shared.f32 	%f188, [%r115+8];
	add.f32 	%f189, %f187, %f188;
	ld.shared.f32 	%f190, [%r115+12];
	add.f32 	%f215, %f189, %f190;
	add.s32 	%r132, %r132, 4;
$L__BB0_37:
	setp.eq.s32 	%p35, %r49, 0;
	@%p35 bra 	$L__BB0_40;
	shl.b32 	%r116, %r132, 2;
	add.s32 	%r135, %r75, %r116;
	neg.s32 	%r134, %r49;
$L__BB0_39:
	.pragma "nounroll";
	ld.shared.f32 	%f191, [%r135];
	add.f32 	%f215, %f215, %f191;
	add.s32 	%r135, %r135, 4;
	add.s32 	%r134, %r134, 1;
	setp.ne.s32 	%p36, %r134, 0;
	@%p36 bra 	$L__BB0_39;
$L__BB0_40:
	st.shared.f32 	[smem], %f215;
$L__BB0_41:
	setp.ge.s32 	%p37, %r136, %r62;
	bar.sync 	0;
	@%p37 bra 	$L__BB0_44;
	ld.shared.f32 	%f37, [smem];
	mul.lo.s32 	%r58, %r62, %r1;
	mov.u32 	%r59, %ntid.x;
$L__BB0_43:
	add.s32 	%r118, %r136, %r58;
	mul.wide.s32 	%rd7, %r118, 4;
	add.s64 	%rd8, %rd1, %rd7;
	ld.global.f32 	%f192, [%rd8];
	div.rn.f32 	%f193, %f192, %f37;
	st.global.f32 	[%rd8], %f193;
	add.s32 	%r136, %r136, %r59;
	setp.lt.s32 	%p38, %r136, %r62;
	@%p38 bra 	$L__BB0_43;
$L__BB0_44:
	ret;

}


// ===== COMPILED SASS (sm_100) =====

	.target	sm_100

	.elftype	@"ET_EXEC"


//--------------------- .note.nv.tkinfo           --------------------------
	.section	.note.nv.tkinfo,"",@"SHT_NOTE"
	.sectionflags	@"SHF_NOTE_NV_TKINFO"
	.tkinfo
        /*0018*/ 	.word	0x00000002
        /*0030*/ 	.string	""
        /*0030*/ 	.string	"ptxas"
        /*0030*/ 	.string	"Cuda compilation tools, release 13.0, V13.0.88"
        /*0030*/ 	.string	"Build cuda_13.0.r13.0/compiler.36424714_0"
        /*0030*/ 	.string	"-arch sm_100 -m 64 "



//--------------------- .note.nv.cuinfo           --------------------------
	.section	.note.nv.cuinfo,"",@"SHT_NOTE"
	.sectionflags	@"SHF_NOTE_NV_CUINFO"
        /*0018*/ 	.short	0x0002
        /*001a*/ 	.short	0x0064
        /*001c*/ 	.short	0x0082
	.zero		2


//--------------------- .nv.info                  --------------------------
	.section	.nv.info,"",@"SHT_CUDA_INFO"
	.align	4


	//----- nvinfo : EIATTR_REGCOUNT
	.align		4
        /*0000*/ 	.byte	0x04, 0x2f
        /*0002*/ 	.short	(.L_1 - .L_0)
	.align		4
.L_0:
        /*0004*/ 	.word	index@(_Z22softmax_inplace_kernelPfii)
        /*0008*/ 	.word	0x00000018


	//----- nvinfo : EIATTR_FRAME_SIZE
	.align		4
.L_1:
        /*000c*/ 	.byte	0x04, 0x11
        /*000e*/ 	.short	(.L_3 - .L_2)
	.align		4
.L_2:
        /*0010*/ 	.word	index@($__internal_0_$__cuda_sm3x_div_rn_noftz_f32_slowpath)
        /*0014*/ 	.word	0x00000000


	//----- nvinfo : EIATTR_FRAME_SIZE
	.align		4
.L_3:
        /*0018*/ 	.byte	0x04, 0x11
        /*001a*/ 	.short	(.L_5 - .L_4)
	.align		4
.L_4:
        /*001c*/ 	.word	index@(_Z22softmax_inplace_kernelPfii)
        /*0020*/ 	.word	0x00000000


	//----- nvinfo : EIATTR_MIN_STACK_SIZE
	.align		4
.L_5:
        /*0024*/ 	.byte	0x04, 0x12
        /*0026*/ 	.short	(.L_7 - .L_6)
	.align		4
.L_6:
        /*0028*/ 	.word	index@(_Z22softmax_inplace_kernelPfii)
        /*002c*/ 	.word	0x00000000
.L_7:


//--------------------- .nv.compat                --------------------------
	.section	.nv.compat,"",@"SHT_CUDA_COMPAT_INFO"
	.align	4
        /*0000*/ 	.byte	0x02, 0x09, 0x00, 0x00, 0x02, 0x02, 0x01, 0x00, 0x02, 0x05, 0x05, 0x00, 0x03, 0x07, 0x01, 0x01
        /*0010*/ 	.byte	0x02, 0x03, 0x00, 0x00, 0x02, 0x06, 0x01, 0x00, 0x04, 0x0b, 0x08, 0x00, 0x01, 0x00, 0x00, 0x00
        /*0020*/ 	.byte	0x00, 0x00, 0x00, 0x00


//--------------------- .nv.info._Z22softmax_inplace_kernelPfii --------------------------
	.section	.nv.info._Z22softmax_inplace_kernelPfii,"",@"SHT_CUDA_INFO"
	.sectionflags	@""
	.align	4


	//----- nvinfo : EIATTR_CUDA_API_VERSION
	.align		4
        /*0000*/ 	.byte	0x04, 0x37
        /*0002*/ 	.short	(.L_9 - .L_8)
.L_8:
        /*0004*/ 	.word	0x00000082


	//----- nvinfo : EIATTR_KPARAM_INFO
	.align		4
.L_9:
        /*0008*/ 	.byte	0x04, 0x17
        /*000a*/ 	.short	(.L_11 - .L_10)
.L_10:
        /*000c*/ 	.word	0x00000000
        /*0010*/ 	.short	0x0002
        /*0012*/ 	.short	0x000c
        /*0014*/ 	.byte	0x00, 0xf0, 0x11, 0x00


	//----- nvinfo : EIATTR_KPARAM_INFO
	.align		4
.L_11:
        /*0018*/ 	.byte	0x04, 0x17
        /*001a*/ 	.short	(.L_13 - .L_12)
.L_12:
        /*001c*/ 	.word	0x00000000
        /*0020*/ 	.short	0x0001
        /*0022*/ 	.short	0x0008
        /*0024*/ 	.byte	0x00, 0xf0, 0x11, 0x00


	//----- nvinfo : EIATTR_KPARAM_INFO
	.align		4
.L_13:
        /*0028*/ 	.byte	0x04, 0x17
        /*002a*/ 	.short	(.L_15 - .L_14)
.L_14:
        /*002c*/ 	.word	0x00000000
        /*0030*/ 	.short	0x0000
        /*0032*/ 	.short	0x0000
        /*0034*/ 	.byte	0x00, 0xf5, 0x21, 0x00


	//----- nvinfo : EIATTR_SPARSE_MMA_MASK
	.align		4
.L_15:
        /*0038*/ 	.byte	0x03, 0x50
        /*003a*/ 	.short	0x0000


	//----- nvinfo : EIATTR_MAXREG_COUNT
	.align		4
        /*003c*/ 	.byte	0x03, 0x1b
        /*003e*/ 	.short	0x00ff


	//----- nvinfo : EIATTR_NUM_BARRIERS
	.align		4
        /*0040*/ 	.byte	0x02, 0x4c
        /*0042*/ 	.byte	0x01
	.zero		1


	//----- nvinfo : EIATTR_MERCURY_ISA_VERSION
	.align		4
        /*0044*/ 	.byte	0x03, 0x5f
        /*0046*/ 	.short	0x0101


	//----- nvinfo : EIATTR_UNUSED_LOAD_BYTE_OFFSET
	.align		4
        /*0048*/ 	.byte	0x04, 0x44
        /*004a*/ 	.short	(.L_17 - .L_16)


	//   ....[0]....
.L_16:
        /*004c*/ 	.word	0x00000370
        /*0050*/ 	.word	0x0000fff0


	//----- nvinfo : EIATTR_COOP_GROUP_MASK_REGIDS
	.align		4
.L_17:
        /*0054*/ 	.byte	0x04, 0x29
        /*0056*/ 	.short	(.L_19 - .L_18)


	//   ....[0]....
.L_18:
        /*0058*/ 	.word	0xffffffff


	//   ....[1]....
        /*005c*/ 	.word	0xffffffff


	//   ....[2]....
        /*0060*/ 	.word	0xffffffff


	//   ....[3]....
        /*0064*/ 	.word	0xffffffff


	//   ....[4]....
        /*0068*/ 	.word	0xffffffff


	//   ....[5]....
        /*006c*/ 	.word	0xffffffff


	//   ....[6]....
        /*0070*/ 	.word	0xffffffff


	//   ....[7]....
        /*0074*/ 	.word	0xffffffff


	//   ....[8]....
        /*0078*/ 	.word	0xffffffff


	//   ....[9]....
        /*007c*/ 	.word	0xffffffff


	//----- nvinfo : EIATTR_COOP_GROUP_INSTR_OFFSETS
	.align		4
.L_19:
        /*0080*/ 	.byte	0x04, 0x28
        /*0082*/ 	.short	(.L_21 - .L_20)


	//   ....[0]....
.L_20:
        /*0084*/ 	.word	0x00000150


	//   ....[1]....
        /*0088*/ 	.word	0x000001c0


	//   ....[2]....
        /*008c*/ 	.word	0x000001f0


	//   ....[3]....
        /*0090*/ 	.word	0x00000210


	//   ....[4]....
        /*0094*/ 	.word	0x00000230


	//   ....[5]....
        /*0098*/ 	.word	0x00000940


	//   ....[6]....
        /*009c*/ 	.word	0x00000980


	//   ....[7]....
        /*00a0*/ 	.word	0x000009a0


	//   ....[8]....
        /*00a4*/ 	.word	0x000009c0


	//   ....[9]....
        /*00a8*/ 	.word	0x000009e0


	//----- nvinfo : EIATTR_VRC_CTA_INIT_COUNT
	.align		4
.L_21:
        /*00ac*/ 	.byte	0x02, 0x4a
	.zero		1
	.zero		1


	//----- nvinfo : EIATTR_EXIT_INSTR_OFFSETS
	.align		4
        /*00b0*/ 	.byte	0x04, 0x1c
        /*00b2*/ 	.short	(.L_23 - .L_22)


	//   ....[0]....
.L_22:
        /*00b4*/ 	.word	0x00000f70


	//   ....[1]....
        /*00b8*/ 	.word	0x00001110


	//----- nvinfo : EIATTR_CRS_STACK_SIZE
	.align		4
.L_23:
        /*00bc*/ 	.byte	0x04, 0x1e
        /*00be*/ 	.short	(.L_25 - .L_24)
.L_24:
        /*00c0*/ 	.word	0x00000000


	//----- nvinfo : EIATTR_CBANK_PARAM_SIZE
	.align		4
.L_25:
        /*00c4*/ 	.byte	0x03, 0x19
        /*00c6*/ 	.short	0x0010


	//----- nvinfo : EIATTR_PARAM_CBANK
	.align		4
        /*00c8*/ 	.byte	0x04, 0x0a
        /*00ca*/ 	.short	(.L_27 - .L_26)
	.align		4
.L_26:
        /*00cc*/ 	.word	index@(.nv.constant0._Z22softmax_inplace_kernelPfii)
        /*00d0*/ 	.short	0x0380
        /*00d2*/ 	.short	0x0010


	//----- nvinfo : EIATTR_SW_WAR
	.align		4
.L_27:
        /*00d4*/ 	.byte	0x04, 0x36
        /*00d6*/ 	.short	(.L_29 - .L_28)
.L_28:
        /*00d8*/ 	.word	0x00000008
.L_29:


//--------------------- .nv.callgraph             --------------------------
	.section	.nv.callgraph,"",@"SHT_CUDA_CALLGRAPH"
	.align	4
	.sectionentsize	8
	.align		4
        /*0000*/ 	.word	0x00000000
	.align		4
        /*0004*/ 	.word	0xffffffff
	.align		4
        /*0008*/ 	.word	0x00000000
	.align		4
        /*000c*/ 	.word	0xfffffffe
	.align		4
        /*0010*/ 	.word	0x00000000
	.align		4
        /*0014*/ 	.word	0xfffffffd
	.align		4
        /*0018*/ 	.word	0x00000000
	.align		4
        /*001c*/ 	.word	0xfffffffc


//--------------------- .text._Z22softmax_inplace_kernelPfii --------------------------
	.section	.text._Z22softmax_inplace_kernelPfii,"ax",@progbits
	.align	128
        .global         _Z22softmax_inplace_kernelPfii
        .type           _Z22softmax_inplace_kernelPfii,@function
        .size           _Z22softmax_inplace_kernelPfii,(.L_x_37 - _Z22softmax_inplace_kernelPfii)
        .other          _Z22softmax_inplace_kernelPfii,@"STO_CUDA_ENTRY STV_DEFAULT"
_Z22softmax_inplace_kernelPfii:
.text._Z22softmax_inplace_kernelPfii:
[----:B------:R-:W-:Y:S01]  /*0000*/  LDC R1, c[0x0][0x37c] ;  /* 0x0000df00ff017b82 */ /* 0x000fe20000000800 */
[----:B------:R-:W0:Y:S07]  /*0010*/  S2R R2, SR_TID.X ;  /* 0x0000000000027919 */ /* 0x000e2e0000002100 */
[----:B------:R-:W0:Y:S01]  /*0020*/  LDC R3, c[0x0][0x38c] ;  /* 0x0000e300ff037b82 */ /* 0x000e220000000800 */
[----:B------:R-:W1:Y:S01]  /*0030*/  LDCU.64 UR10, c[0x0][0x358] ;  /* 0x00006b00ff0a77ac */ /* 0x000e620008000a00 */
[----:B------:R-:W-:Y:S01]  /*0040*/  BSSY.RECONVERGENT B0, `(.L_x_0) ;  /* 0x0000010000007945 */ /* 0x000fe20003800200 */
[----:B------:R-:W-:-:S05]  /*0050*/  IMAD.MOV.U32 R0, RZ, RZ, -0x800000 ;  /* 0xff800000ff007424 */ /* 0x000fca00078e00ff */
[----:B------:R-:W2:Y:S01]  /*0060*/  S2UR UR12, SR_CTAID.X ;  /* 0x00000000000c79c3 */ /* 0x000ea20000002500 */
[----:B0-----:R-:W-:-:S13]  /*0070*/  ISETP.GE.AND P0, PT, R2, R3, PT ;  /* 0x000000030200720c */ /* 0x001fda0003f06270 */
[----:B-12---:R-:W-:Y:S05]  /*0080*/  @P0 BRA `(.L_x_1) ;  /* 0x00000000002c0947 */ /* 0x006fea0003800000 */
[----:B------:R-:W0:Y:S01]  /*0090*/  LDC R9, c[0x0][0x360] ;  /* 0x0000d800ff097b82 */ /* 0x000e220000000800 */
[----:B------:R-:W-:Y:S01]  /*00a0*/  IMAD.MOV.U32 R0, RZ, RZ, -0x800000 ;  /* 0xff800000ff007424 */ /* 0x000fe200078e00ff */
[----:B------:R-:W-:-:S06]  /*00b0*/  MOV R8, R2 ;  /* 0x0000000200087202 */ /* 0x000fcc0000000f00 */
[----:B------:R-:W1:Y:S02]  /*00c0*/  LDC.64 R6, c[0x0][0x380] ;  /* 0x0000e000ff067b82 */ /* 0x000e640000000a00 */
.L_x_2:
[----:B------:R-:W-:-:S04]  /*00d0*/  IMAD R5, R3, UR12, R8 ;  /* 0x0000000c03057c24 */ /* 0x000fc8000f8e0208 */
[----:B-1----:R-:W-:-:S06]  /*00e0*/  IMAD.WIDE R4, R5, 0x4, R6 ;  /* 0x0000000405047825 */ /* 0x002fcc00078e0206 */
[----:B------:R-:W2:Y:S01]  /*00f0*/  LDG.E R5, desc[UR10][R4.64] ;  /* 0x0000000a04057981 */ /* 0x000ea2000c1e1900 */
[----:B0-----:R-:W-:-:S05]  /*0100*/  IMAD.IADD R8, R9, 0x1, R8 ;  /* 0x0000000109087824 */ /* 0x001fca00078e0208 */
[----:B------:R-:W-:Y:S02]  /*0110*/  ISETP.GE.AND P0, PT, R8, R3, PT ;  /* 0x000000030800720c */ /* 0x000fe40003f06270 */
[----:B--2---:R-:W-:-:S11]  /*0120*/  FMNMX R0, R5, R0, !PT ;  /* 0x0000000005007209 */ /* 0x004fd60007800000 */
[----:B------:R-:W-:Y:S05]  /*0130*/  @!P0 BRA `(.L_x_2) ;  /* 0xfffffffc00e48947 */ /* 0x000fea000383ffff */
.L_x_1:
[----:B------:R-:W-:Y:S05]  /*0140*/  BSYNC.RECONVERGENT B0 ;  /* 0x0000000000007941 */ /* 0x000fea0003800200 */
.L_x_0:
[----:B------:R-:W0:Y:S01]  /*0150*/  SHFL.DOWN PT, R5, R0, 0x10, 0x1f ;  /* 0x0a001f0000057f89 */ /* 0x000e2200000e0000 */
[----:B------:R-:W1:Y:S01]  /*0160*/  S2UR UR5, SR_CgaCtaId ;  /* 0x00000000000579c3 */ /* 0x000e620000008800 */
[----:B------:R-:W-:Y:S01]  /*0170*/  UMOV UR4, 0x400 ;  /* 0x0000040000047882 */ /* 0x000fe20000000000 */
[----:B------:R-:W-:Y:S01]  /*0180*/  ISETP.GT.U32.AND P0, PT, R2, 0x1f, PT ;  /* 0x0000001f0200780c */ /* 0x000fe20003f04070 */
[----:B------:R-:W-:Y:S01]  /*0190*/  BSSY.RECONVERGENT B0, `(.L_x_3) ;  /* 0x000005c000007945 */ /* 0x000fe20003800200 */
[----:B0-----:R-:W-:Y:S01]  /*01a0*/  FMNMX R5, R5, R0, !PT ;  /* 0x0000000005057209 */ /* 0x001fe20007800000 */
[----:B-1----:R-:W-:-:S04]  /*01b0*/  ULEA UR5, UR5, UR4, 0x18 ;  /* 0x0000000405057291 */ /* 0x002fc8000f8ec0ff */
[----:B------:R-:W0:Y:S02]  /*01c0*/  SHFL.DOWN PT, R4, R5, 0x8, 0x1f ;  /* 0x09001f0005047f89 */ /* 0x000e2400000e0000 */
[----:B------:R-:W-:Y:S02]  /*01d0*/  LEA R0, R2, UR5, 0x2 ;  /* 0x0000000502007c11 */ /* 0x000fe4000f8e10ff */
[----:B0-----:R-:W-:-:S05]  /*01e0*/  FMNMX R4, R5, R4, !PT ;  /* 0x0000000405047209 */ /* 0x001fca0007800000 */
[----:B------:R-:W0:Y:S02]  /*01f0*/  SHFL.DOWN PT, R7, R4, 0x4, 0x1f ;  /* 0x08801f0004077f89 */ /* 0x000e2400000e0000 */
[----:B0-----:R-:W-:-:S05]  /*0200*/  FMNMX R7, R4, R7, !PT ;  /* 0x0000000704077209 */ /* 0x001fca0007800000 */
[----:B------:R-:W0:Y:S02]  /*0210*/  SHFL.DOWN PT, R6, R7, 0x2, 0x1f ;  /* 0x08401f0007067f89 */ /* 0x000e2400000e0000 */
[----:B0-----:R-:W-:-:S05]  /*0220*/  FMNMX R6, R7, R6, !PT ;  /* 0x0000000607067209 */ /* 0x001fca0007800000 */
[----:B------:R-:W0:Y:S02]  /*0230*/  SHFL.DOWN PT, R9, R6, 0x1, 0x1f ;  /* 0x08201f0006097f89 */ /* 0x000e2400000e0000 */
[----:B0-----:R-:W-:-:S05]  /*0240*/  FMNMX R9, R6, R9, !PT ;  /* 0x0000000906097209 */ /* 0x001fca0007800000 */
[----:B------:R0:W-:Y:S01]  /*0250*/  @!P0 STS [R0], R9 ;  /* 0x0000000900008388 */ /* 0x0001e20000000800 */
[----:B------:R-:W-:Y:S01]  /*0260*/  BAR.SYNC.DEFER_BLOCKING 0x0 ;  /* 0x0000000000007b1d */ /* 0x000fe20000010000 */
[----:B------:R-:W-:-:S13]  /*0270*/  ISETP.NE.AND P0, PT, R2, RZ, PT ;  /* 0x000000ff0200720c */ /* 0x000fda0003f05270 */
[----:B0-----:R-:W-:Y:S05]  /*0280*/  @P0 BRA `(.L_x_4) ;  /* 0x0000000400300947 */ /* 0x001fea0003800000 */
[----:B------:R-:W0:Y:S01]  /*0290*/  LDS R20, [UR5] ;  /* 0x00000005ff147984 */ /* 0x000e220008000800 */
[----:B------:R-:W1:Y:S02]  /*02a0*/  LDCU UR4, c[0x0][0x360] ;  /* 0x00006c00ff0477ac */ /* 0x000e640008000800 */
[----:B-1----:R-:W-:-:S09]  /*02b0*/  UISETP.GE.U32.AND UP0, UPT, UR4, 0x40, UPT ;  /* 0x000000400400788c */ /* 0x002fd2000bf06070 */
[----:B------:R-:W-:Y:S05]  /*02c0*/  BRA.U !UP0, `(.L_x_5) ;  /* 0x00000005081c7547 */ /* 0x000fea000b800000 */
[----:B------:R-:W-:Y:S02]  /*02d0*/  ULEA.HI UR6, UR4, 0xffffffff, URZ, 0x1b ;  /* 0xffffffff04067891 */ /* 0x000fe4000f8fd8ff */
[----:B------:R-:W-:Y:S02]  /*02e0*/  ULEA.HI UR4, UR4, 0xfffffffe, URZ, 0x1b ;  /* 0xfffffffe04047891 */ /* 0x000fe4000f8fd8ff */
[----:B------:R-:W-:Y:S02]  /*02f0*/  ULOP3.LUT UR8, UR6, 0xf, URZ, 0xc0, !UPT ;  /* 0x0000000f06087892 */ /* 0x000fe4000f8ec0ff */
[----:B------:R-:W-:-:S03]  /*0300*/  UISETP.GE.U32.AND UP0, UPT, UR4, 0xf, UPT ;  /* 0x0000000f0400788c */ /* 0x000fc6000bf06070 */
[----:B------:R-:W-:-:S06]  /*0310*/  UMOV UR4, 0x1 ;  /* 0x0000000100047882 */ /* 0x000fcc0000000000 */
[----:B------:R-:W-:Y:S05]  /*0320*/  BRA.U !UP0, `(.L_x_6) ;  /* 0x00000001085c7547 */ /* 0x000fea000b800000 */
[----:B------:R-:W-:Y:S02]  /*0330*/  ULOP3.LUT UR4, UR6, 0xfffffff0, URZ, 0xc0, !UPT ;  /* 0xfffffff006047892 */ /* 0x000fe4000f8ec0ff */
[----:B------:R-:W-:Y:S02]  /*0340*/  UIADD3 UR9, UPT, UPT, UR5, 0x20, URZ ;  /* 0x0000002005097890 */ /* 0x000fe4000fffe0ff */
[----:B------:R-:W-:-:S03]  /*0350*/  UIADD3 UR7, UPT, UPT, -UR4, URZ, URZ ;  /* 0x000000ff04077290 */ /* 0x000fc6000fffe1ff */
[----:B------:R-:W-:-:S09]  /*0360*/  UMOV UR4, URZ ;  /* 0x000000ff00047c82 */ /* 0x000fd20008000000 */
.L_x_7:
[----:B------:R-:W0:Y:S01]  /*0370*/  LDS.128 R4, [UR9+-0x20] ;  /* 0xffffe009ff047984 */ /* 0x000e220008000c00 */
[----:B------:R-:W-:Y:S02]  /*0380*/  UIADD3 UR7, UPT, UPT, UR7, 0x10, URZ ;  /* 0x0000001007077890 */ /* 0x000fe4000fffe0ff */
[----:B------:R-:W-:Y:S01]  /*0390*/  UIADD3 UR4, UPT, UPT, UR4, 0x10, URZ ;  /* 0x0000001004047890 */ /* 0x000fe2000fffe0ff */
[----:B------:R-:W1:Y:S01]  /*03a0*/  LDS.128 R8, [UR9+-0x10] ;  /* 0xfffff009ff087984 */ /* 0x000e620008000c00 */
[----:B------:R-:W-:-:S03]  /*03b0*/  UISETP.NE.AND UP0, UPT, UR7, URZ, UPT ;  /* 0x000000ff0700728c */ /* 0x000fc6000bf05270 */
[----:B------:R-:W2:Y:S04]  /*03c0*/  LDS.128 R12, [UR9] ;  /* 0x00000009ff0c7984 */ /* 0x000ea80008000c00 */
[----:B------:R-:W3:Y:S04]  /*03d0*/  LDS.128 R16, [UR9+0x10] ;  /* 0x00001009ff107984 */ /* 0x000ee80008000c00 */
[----:B------:R-:W4:Y:S01]  /*03e0*/  LDS R21, [UR9+0x20] ;  /* 0x00002009ff157984 */ /* 0x000f220008000800 */
[----:B------:R-:W-:Y:S01]  /*03f0*/  UIADD3 UR9, UPT, UPT, UR9, 0x40, URZ ;  /* 0x0000004009097890 */ /* 0x000fe2000fffe0ff */
[----:B0-----:R-:W-:-:S04]  /*0400*/  FMNMX3 R5, R20, R5, R6, !PT ;  /* 0x0000000514057276 */ /* 0x001fc80007800006 */
[----:B-1----:R-:W-:-:S04]  /*0410*/  FMNMX3 R5, R5, R7, R8, !PT ;  /* 0x0000000705057276 */ /* 0x002fc80007800008 */
[----:B------:R-:W-:-:S04]  /*0420*/  FMNMX3 R5, R5, R9, R10, !PT ;  /* 0x0000000905057276 */ /* 0x000fc8000780000a */
[----:B--2---:R-:W-:-:S04]  /*0430*/  FMNMX3 R5, R5, R11, R12, !PT ;  /* 0x0000000b05057276 */ /* 0x004fc8000780000c */
[----:B------:R-:W-:-:S04]  /*0440*/  FMNMX3 R5, R5, R13, R14, !PT ;  /* 0x0000000d05057276 */ /* 0x000fc8000780000e */
[----:B---3--:R-:W-:-:S04]  /*0450*/  FMNMX3 R5, R5, R15, R16, !PT ;  /* 0x0000000f05057276 */ /* 0x008fc80007800010 */
[----:B------:R-:W-:-:S04]  /*0460*/  FMNMX3 R18, R5, R17, R18, !PT ;  /* 0x0000001105127276 */ /* 0x000fc80007800012 */
[----:B----4-:R-:W-:Y:S01]  /*0470*/  FMNMX3 R20, R18, R19, R21, !PT ;  /* 0x0000001312147276 */ /* 0x010fe20007800015 */
[----:B------:R-:W-:Y:S06]  /*0480*/  BRA.U UP0, `(.L_x_7) ;  /* 0xfffffffd00b87547 */ /* 0x000fec000b83ffff */
[----:B------:R-:W-:-:S12]  /*0490*/  UIADD3 UR4, UPT, UPT, UR4, 0x1, URZ ;  /* 0x0000000104047890 */ /* 0x000fd8000fffe0ff */
.L_x_6:
[----:B------:R-:W-:-:S09]  /*04a0*/  UISETP.NE.AND UP0, UPT, UR8, URZ, UPT ;  /* 0x000000ff0800728c */ /* 0x000fd2000bf05270 */
[----:B------:R-:W-:Y:S05]  /*04b0*/  BRA.U !UP0, `(.L_x_5) ;  /* 0x0000000108a07547 */ /* 0x000fea000b800000 */
[----:B------:R-:W-:Y:S02]  /*04c0*/  UISETP.GE.U32.AND UP0, UPT, UR8, 0x8, UPT ;  /* 0x000000080800788c */ /* 0x000fe4000bf06070 */
[----:B------:R-:W-:-:S04]  /*04d0*/  ULOP3.LUT UR7, UR6, 0x7, URZ, 0xc0, !UPT ;  /* 0x0000000706077892 */ /* 0x000fc8000f8ec0ff */
[----:B------:R-:W-:-:S03]  /*04e0*/  UISETP.NE.AND UP1, UPT, UR7, URZ, UPT ;  /* 0x000000ff0700728c */ /* 0x000fc6000bf25270 */
[----:B------:R-:W-:Y:S08]  /*04f0*/  BRA.U !UP0, `(.L_x_8) ;  /* 0x0000000108387547 */ /* 0x000ff0000b800000 */
[----:B------:R-:W-:Y:S02]  /*0500*/  ULEA UR8, UR4, UR5, 0x2 ;  /* 0x0000000504087291 */ /* 0x000fe4000f8e10ff */
[----:B------:R-:W-:-:S07]  /*0510*/  UIADD3 UR4, UPT, UPT, UR4, 0x8, URZ ;  /* 0x0000000804047890 */ /* 0x000fce000fffe0ff */
[----:B------:R-:W-:Y:S04]  /*0520*/  LDS R5, [UR8] ;  /* 0x00000008ff057984 */ /* 0x000fe80008000800 */
[----:B------:R-:W0:Y:S04]  /*0530*/  LDS R4, [UR8+0x4] ;  /* 0x00000408ff047984 */ /* 0x000e280008000800 */
[----:B------:R-:W-:Y:S04]  /*0540*/  LDS R7, [UR8+0x8] ;  /* 0x00000808ff077984 */ /* 0x000fe80008000800 */
[----:B------:R-:W1:Y:S04]  /*0550*/  LDS R6, [UR8+0xc] ;  /* 0x00000c08ff067984 */ /* 0x000e680008000800 */
[----:B------:R-:W-:Y:S04]  /*0560*/  LDS R9, [UR8+0x10] ;  /* 0x00001008ff097984 */ /* 0x000fe80008000800 */
[----:B------:R-:W2:Y:S04]  /*0570*/  LDS R8, [UR8+0x14] ;  /* 0x00001408ff087984 */ /* 0x000ea80008000800 */
[----:B------:R-:W-:Y:S04]  /*0580*/  LDS R11, [UR8+0x18] ;  /* 0x00001808ff0b7984 */ /* 0x000fe80008000800 */
[----:B------:R-:W3:Y:S01]  /*0590*/  LDS R10, [UR8+0x1c] ;  /* 0x00001c08ff0a7984 */ /* 0x000ee20008000800 */
[----:B0-----:R-:W-:-:S04]  /*05a0*/  FMNMX3 R4, R20, R5, R4, !PT ;  /* 0x0000000514047276 */ /* 0x001fc80007800004 */
[----:B-1----:R-:W-:-:S04]  /*05b0*/  FMNMX3 R4, R4, R7, R6, !PT ;  /* 0x0000000704047276 */ /* 0x002fc80007800006 */
[----:B--2---:R-:W-:-:S04]  /*05c0*/  FMNMX3 R4, R4, R9, R8, !PT ;  /* 0x0000000904047276 */ /* 0x004fc80007800008 */
[----:B---3--:R-:W-:-:S07]  /*05d0*/  FMNMX3 R20, R4, R11, R10, !PT ;  /* 0x0000000b04147276 */ /* 0x008fce000780000a */
.L_x_8:
        /* <DEDUP_REMOVED lines=10> */
[----:B------:R-:W1:Y:S01]  /*0680*/  LDS R6, [UR7+0xc] ;  /* 0x00000c07ff067984 */ /* 0x000e620008000800 */
[----:B0-----:R-:W-:-:S04]  /*0690*/  FMNMX3 R4, R20, R5, R4, !PT ;  /* 0x0000000514047276 */ /* 0x001fc80007800004 */
[----:B-1----:R-:W-:-:S07]  /*06a0*/  FMNMX3 R20, R4, R7, R6, !PT ;  /* 0x0000000704147276 */ /* 0x002fce0007800006 */
.L_x_9:
[----:B------:R-:W-:Y:S05]  /*06b0*/  BRA.U !UP1, `(.L_x_5) ;  /* 0x0000000109207547 */ /* 0x000fea000b800000 */
[----:B------:R-:W-:Y:S02]  /*06c0*/  ULEA UR4, UR4, UR5, 0x2 ;  /* 0x0000000504047291 */ /* 0x000fe4000f8e10ff */
[----:B------:R-:W-:-:S12]  /*06d0*/  UIADD3 UR6, UPT, UPT, -UR6, URZ, URZ ;  /* 0x000000ff06067290 */ /* 0x000fd8000fffe1ff */
.L_x_10:
[----:B------:R-:W0:Y:S01]  /*06e0*/  LDS R5, [UR4] ;  /* 0x00000004ff057984 */ /* 0x000e220008000800 */
[----:B------:R-:W-:Y:S02]  /*06f0*/  UIADD3 UR6, UPT, UPT, UR6, 0x1, URZ ;  /* 0x0000000106067890 */ /* 0x000fe4000fffe0ff */
[----:B------:R-:W-:Y:S02]  /*0700*/  UIADD3 UR4, UPT, UPT, UR4, 0x4, URZ ;  /* 0x0000000404047890 */ /* 0x000fe4000fffe0ff */
[----:B------:R-:W-:Y:S01]  /*0710*/  UISETP.NE.AND UP0, UPT, UR6, URZ, UPT ;  /* 0x000000ff0600728c */ /* 0x000fe2000bf05270 */
[----:B0-----:R-:W-:-:S08]  /*0720*/  FMNMX R20, R5, R20, !PT ;  /* 0x0000001405147209 */ /* 0x001fd00007800000 */
[----:B------:R-:W-:Y:S05]  /*0730*/  BRA.U UP0, `(.L_x_10) ;  /* 0xfffffffd00e87547 */ /* 0x000fea000b83ffff */
.L_x_5:
[----:B0-----:R0:W-:Y:S02]  /*0740*/  STS [UR5], R20 ;  /* 0x00000014ff007988 */ /* 0x0011e40008000805 */
.L_x_4:
[----:B------:R-:W-:Y:S05]  /*0750*/  BSYNC.RECONVERGENT B0 ;  /* 0x0000000000007941 */ /* 0x000fea0003800200 */
.L_x_3:
[----:B------:R-:W-:Y:S01]  /*0760*/  BAR.SYNC.DEFER_BLOCKING 0x0 ;  /* 0x0000000000007b1d */ /* 0x000fe20000010000 */
[----:B------:R-:W-:Y:S01]  /*0770*/  ISETP.GE.AND P0, PT, R2, R3, PT ;  /* 0x000000030200720c */ /* 0x000fe20003f06270 */
[----:B------:R-:W-:-:S04]  /*0780*/  IMAD.MOV.U32 R8, RZ, RZ, RZ ;  /* 0x000000ffff087224 */ /* 0x000fc800078e00ff */
[----:B------:R-:W-:Y:S08]  /*0790*/  BSSY.RECONVERGENT B0, `(.L_x_11) ;  /* 0x000001a000007945 */ /* 0x000ff00003800200 */
[----:B------:R-:W-:Y:S05]  /*07a0*/  @P0 BRA `(.L_x_12) ;  /* 0x0000000000600947 */ /* 0x000fea0003800000 */
[----:B------:R-:W1:Y:S01]  /*07b0*/  LDS R9, [UR5] ;  /* 0x00000005ff097984 */ /* 0x000e620008000800 */
[----:B------:R-:W2:Y:S01]  /*07c0*/  LDC R15, c[0x0][0x360] ;  /* 0x0000d800ff0f7b82 */ /* 0x000ea20000000800 */
[----:B------:R-:W-:Y:S02]  /*07d0*/  HFMA2 R8, -RZ, RZ, 0, 0 ;  /* 0x00000000ff087431 */ /* 0x000fe400000001ff */
[----:B------:R-:W-:-:S05]  /*07e0*/  IMAD.MOV.U32 R10, RZ, RZ, R2 ;  /* 0x000000ffff0a7224 */ /* 0x000fca00078e0002 */
[----:B------:R-:W3:Y:S02]  /*07f0*/  LDC.64 R4, c[0x0][0x380] ;  /* 0x0000e000ff047b82 */ /* 0x000ee40000000a00 */
.L_x_13:
[----:B----4-:R-:W-:-:S04]  /*0800*/  IMAD R7, R3, UR12, R10 ;  /* 0x0000000c03077c24 */ /* 0x010fc8000f8e020a */
[----:B---3--:R-:W-:-:S05]  /*0810*/  IMAD.WIDE R6, R7, 0x4, R4 ;  /* 0x0000000407067825 */ /* 0x008fca00078e0204 */
[----:B------:R-:W1:Y:S01]  /*0820*/  LDG.E R12, desc[UR10][R6.64] ;  /* 0x0000000a060c7981 */ /* 0x000e62000c1e1900 */
[----:B------:R-:W-:Y:S01]  /*0830*/  IMAD.MOV.U32 R11, RZ, RZ, 0x3bbb989d ;  /* 0x3bbb989dff0b7424 */ /* 0x000fe200078e00ff */
[----:B------:R-:W-:Y:S01]  /*0840*/  MOV R14, 0x437c0000 ;  /* 0x437c0000000e7802 */ /* 0x000fe20000000f00 */
[----:B--2---:R-:W-:-:S05]  /*0850*/  IMAD.IADD R10, R15, 0x1, R10 ;  /* 0x000000010f0a7824 */ /* 0x004fca00078e020a */
[----:B------:R-:W-:Y:S01]  /*0860*/  ISETP.GE.AND P0, PT, R10, R3, PT ;  /* 0x000000030a00720c */ /* 0x000fe20003f06270 */
[----:B-1----:R-:W-:-:S04]  /*0870*/  FADD R12, -R9, R12 ;  /* 0x0000000c090c7221 */ /* 0x002fc80000000100 */
[----:B------:R-:W-:-:S04]  /*0880*/  FFMA.SAT R11, R12, R11, 0.5 ;  /* 0x3f0000000c0b7423 */ /* 0x000fc8000000200b */
[----:B------:R-:W-:-:S04]  /*0890*/  FFMA.RM R11, R11, R14, 12582913 ;  /* 0x4b4000010b0b7423 */ /* 0x000fc8000000400e */
[C---:B------:R-:W-:Y:S01]  /*08a0*/  FADD R13, R11.reuse, -12583039 ;  /* 0xcb40007f0b0d7421 */ /* 0x040fe20000000000 */
[----:B------:R-:W-:-:S03]  /*08b0*/  IMAD.SHL.U32 R11, R11, 0x800000, RZ ;  /* 0x008000000b0b7824 */ /* 0x000fc600078e00ff */
[----:B------:R-:W-:-:S04]  /*08c0*/  FFMA R13, R12, 1.4426950216293334961, -R13 ;  /* 0x3fb8aa3b0c0d7823 */ /* 0x000fc8000000080d */
[----:B------:R-:W-:-:S04]  /*08d0*/  FFMA R13, R12, 1.925963033500011079e-08, R13 ;  /* 0x32a570600c0d7823 */ /* 0x000fc8000000000d */
[----:B------:R-:W1:Y:S02]  /*08e0*/  MUFU.EX2 R12, R13 ;  /* 0x0000000d000c7308 */ /* 0x000e640000000800 */
[----:B-1----:R-:W-:-:S04]  /*08f0*/  FMUL R11, R11, R12 ;  /* 0x0000000c0b0b7220 */ /* 0x002fc80000400000 */
[----:B------:R-:W-:Y:S01]  /*0900*/  FADD R8, R11, R8 ;  /* 0x000000080b087221 */ /* 0x000fe20000000000 */
[----:B------:R4:W-:Y:S01]  /*0910*/  STG.E desc[UR10][R6.64], R11 ;  /* 0x0000000b06007986 */ /* 0x0009e2000c10190a */
[----:B------:R-:W-:Y:S05]  /*0920*/  @!P0 BRA `(.L_x_13) ;  /* 0xfffffffc00b48947 */ /* 0x000fea000383ffff */
.L_x_12:
[----:B------:R-:W-:Y:S05]  /*0930*/  BSYNC.RECONVERGENT B0 ;  /* 0x0000000000007941 */ /* 0x000fea0003800200 */
.L_x_11:
[----:B------:R-:W1:Y:S01]  /*0940*/  SHFL.DOWN PT, R5, R8, 0x10, 0x1f ;  /* 0x0a001f0008057f89 */ /* 0x000e6200000e0000 */
[----:B------:R-:W-:Y:S01]  /*0950*/  ISETP.GT.U32.AND P0, PT, R2, 0x1f, PT ;  /* 0x0000001f0200780c */ /* 0x000fe20003f04070 */
[----:B------:R-:W-:Y:S01]  /*0960*/  BSSY.RECONVERGENT B0, `(.L_x_14) ;  /* 0x000005e000007945 */ /* 0x000fe20003800200 */
[----:B-1----:R-:W-:-:S05]  /*0970*/  FADD R5, R5, R8 ;  /* 0x0000000805057221 */ /* 0x002fca0000000000 */
[----:B------:R-:W1:Y:S02]  /*0980*/  SHFL.DOWN PT, R4, R5, 0x8, 0x1f ;  /* 0x09001f0005047f89 */ /* 0x000e6400000e0000 */
[----:B-1----:R-:W-:-:S05]  /*0990*/  FADD R4, R5, R4 ;  /* 0x0000000405047221 */ /* 0x002fca0000000000 */
[----:B----4-:R-:W1:Y:S02]  /*09a0*/  SHFL.DOWN PT, R7, R4, 0x4, 0x1f ;  /* 0x08801f0004077f89 */ /* 0x010e6400000e0000 */
[----:B-1----:R-:W-:-:S05]  /*09b0*/  FADD R7, R4, R7 ;  /* 0x0000000704077221 */ /* 0x002fca0000000000 */
[----:B------:R-:W1:Y:S02]  /*09c0*/  SHFL.DOWN PT, R6, R7, 0x2, 0x1f ;  /* 0x08401f0007067f89 */ /* 0x000e6400000e0000 */
[----:B-1----:R-:W-:-:S05]  /*09d0*/  FADD R6, R7, R6 ;  /* 0x0000000607067221 */ /* 0x002fca0000000000 */
[----:B------:R-:W1:Y:S02]  /*09e0*/  SHFL.DOWN PT, R9, R6, 0x1, 0x1f ;  /* 0x08201f0006097f89 */ /* 0x000e6400000e0000 */
[----:B-1----:R-:W-:-:S05]  /*09f0*/  FADD R9, R6, R9 ;  /* 0x0000000906097221 */ /* 0x002fca0000000000 */
[----:B------:R1:W-:Y:S01]  /*0a00*/  @!P0 STS [R0], R9 ;  /* 0x0000000900008388 */ /* 0x0003e20000000800 */
[----:B------:R-:W-:Y:S01]  /*0a10*/  BAR.SYNC.DEFER_BLOCKING 0x0 ;  /* 0x0000000000007b1d */ /* 0x000fe20000010000 */
[----:B------:R-:W-:-:S13]  /*0a20*/  ISETP.NE.AND P0, PT, R2, RZ, PT ;  /* 0x000000ff0200720c */ /* 0x000fda0003f05270 */
[----:B-1----:R-:W-:Y:S05]  /*0a30*/  @P0 BRA `(.L_x_15) ;  /* 0x0000000400400947 */ /* 0x002fea0003800000 */
[----:B------:R-:W1:Y:S01]  /*0a40*/  LDCU UR6, c[0x0][0x360] ;  /* 0x00006c00ff0677ac */ /* 0x000e620008000800 */
[----:B------:R-:W-:Y:S01]  /*0a50*/  MOV R19, RZ ;  /* 0x000000ff00137202 */ /* 0x000fe20000000f00 */
[----:B-1----:R-:W-:-:S09]  /*0a60*/  UISETP.GE.U32.AND UP0, UPT, UR6, 0x20, UPT ;  /* 0x000000200600788c */ /* 0x002fd2000bf06070 */
[----:B------:R-:W-:Y:S05]  /*0a70*/  BRA.U !UP0, `(.L_x_16) ;  /* 0x00000005082c7547 */ /* 0x000fea000b800000 */
[----:B------:R-:W-:Y:S01]  /*0a80*/  USHF.R.U32.HI UR6, URZ, 0x5, UR6 ;  /* 0x00000005ff067899 */ /* 0x000fe20008011606 */
[----:B------:R-:W-:-:S03]  /*0a90*/  IMAD.MOV.U32 R19, RZ, RZ, RZ ;  /* 0x000000ffff137224 */ /* 0x000fc600078e00ff */
[----:B------:R-:W-:Y:S02]  /*0aa0*/  UIADD3 UR4, UPT, UPT, UR6, -0x1, URZ ;  /* 0xffffffff06047890 */ /* 0x000fe4000fffe0ff */
[----:B------:R-:W-:Y:S02]  /*0ab0*/  ULOP3.LUT UR8, UR6, 0xf, URZ, 0xc0, !UPT ;  /* 0x0000000f06087892 */ /* 0x000fe4000f8ec0ff */
[----:B------:R-:W-:Y:S02]  /*0ac0*/  UISETP.GE.U32.AND UP1, UPT, UR4, 0xf, UPT ;  /* 0x0000000f0400788c */ /* 0x000fe4000bf26070 */
[----:B------:R-:W-:Y:S01]  /*0ad0*/  UISETP.NE.AND UP0, UPT, UR8, URZ, UPT ;  /* 0x000000ff0800728c */ /* 0x000fe2000bf05270 */
[----:B------:R-:W-:-:S06]  /*0ae0*/  UMOV UR4, URZ ;  /* 0x000000ff00047c82 */ /* 0x000fcc0008000000 */
[----:B------:R-:W-:Y:S05]  /*0af0*/  BRA.U !UP1, `(.L_x_17) ;  /* 0x0000000109747547 */ /* 0x000fea000b800000 */
[----:B------:R-:W-:Y:S01]  /*0b00*/  ULOP3.LUT UR7, UR6, 0x7fffff0, URZ, 0xc0, !UPT ;  /* 0x07fffff006077892 */ /* 0x000fe2000f8ec0ff */
[----:B------:R-:W-:Y:S01]  /*0b10*/  IMAD.MOV.U32 R19, RZ, RZ, RZ ;  /* 0x000000ffff137224 */ /* 0x000fe200078e00ff */
[----:B------:R-:W-:Y:S02]  /*0b20*/  ULOP3.LUT UR4, UR6, 0x30, URZ, 0xc0, !UPT ;  /* 0x0000003006047892 */ /* 0x000fe4000f8ec0ff */
[----:B------:R-:W-:Y:S02]  /*0b30*/  UIADD3 UR9, UPT, UPT, UR5, 0x20, URZ ;  /* 0x0000002005097890 */ /* 0x000fe4000fffe0ff */
[----:B------:R-:W-:-:S12]  /*0b40*/  UIADD3 UR7, UPT, UPT, -UR7, URZ, URZ ;  /* 0x000000ff07077290 */ /* 0x000fd8000fffe1ff */
.L_x_18:
[----:B------:R-:W1:Y:S01]  /*0b50*/  LDS.128 R4, [UR9+-0x20] ;  /* 0xffffe009ff047984 */ /* 0x000e620008000c00 */
[----:B------:R-:W-:-:S03]  /*0b60*/  UIADD3 UR7, UPT, UPT, UR7, 0x10, URZ ;  /* 0x0000001007077890 */ /* 0x000fc6000fffe0ff */
[----:B------:R-:W2:Y:S01]  /*0b70*/  LDS.128 R8, [UR9+-0x10] ;  /* 0xfffff009ff087984 */ /* 0x000ea20008000c00 */
[----:B------:R-:W-:-:S03]  /*0b80*/  UISETP.NE.AND UP1, UPT, UR7, URZ, UPT ;  /* 0x000000ff0700728c */ /* 0x000fc6000bf25270 */
[----:B------:R-:W3:Y:S01]  /*0b90*/  LDS.128 R12, [UR9] ;  /* 0x00000009ff0c7984 */ /* 0x000ee20008000c00 */
[----:B-1----:R-:W-:-:S03]  /*0ba0*/  FADD R4, R4, R19 ;  /* 0x0000001304047221 */ /* 0x002fc60000000000 */
[----:B------:R-:W1:Y:S01]  /*0bb0*/  LDS.128 R16, [UR9+0x10] ;  /* 0x00001009ff107984 */ /* 0x000e620008000c00 */
[----:B------:R-:W-:Y:S01]  /*0bc0*/  UIADD3 UR9, UPT, UPT, UR9, 0x40, URZ ;  /* 0x0000004009097890 */ /* 0x000fe2000fffe0ff */
[----:B------:R-:W-:-:S04]  /*0bd0*/  FADD R5, R5, R4 ;  /* 0x0000000405057221 */ /* 0x000fc80000000000 */
[----:B------:R-:W-:-:S04]  /*0be0*/  FADD R6, R6, R5 ;  /* 0x0000000506067221 */ /* 0x000fc80000000000 */
[----:B------:R-:W-:-:S04]  /*0bf0*/  FADD R7, R7, R6 ;  /* 0x0000000607077221 */ /* 0x000fc80000000000 */
[----:B--2---:R-:W-:-:S04]  /*0c00*/  FADD R8, R7, R8 ;  /* 0x0000000807087221 */ /* 0x004fc80000000000 */
[----:B------:R-:W-:-:S04]  /*0c10*/  FADD R9, R9, R8 ;  /* 0x0000000809097221 */ /* 0x000fc80000000000 */
[----:B------:R-:W-:-:S04]  /*0c20*/  FADD R10, R10, R9 ;  /* 0x000000090a0a7221 */ /* 0x000fc80000000000 */
[----:B------:R-:W-:-:S04]  /*0c30*/  FADD R11, R11, R10 ;  /* 0x0000000a0b0b7221 */ /* 0x000fc80000000000 */
[----:B---3--:R-:W-:-:S04]  /*0c40*/  FADD R12, R11, R12 ;  /* 0x0000000c0b0c7221 */ /* 0x008fc80000000000 */
[----:B------:R-:W-:-:S04]  /*0c50*/  FADD R13, R13, R12 ;  /* 0x0000000c0d0d7221 */ /* 0x000fc80000000000 */
[----:B------:R-:W-:-:S04]  /*0c60*/  FADD R14, R14, R13 ;  /* 0x0000000d0e0e7221 */ /* 0x000fc80000000000 */
[----:B------:R-:W-:-:S04]  /*0c70*/  FADD R15, R15, R14 ;  /* 0x0000000e0f0f7221 */ /* 0x000fc80000000000 */
[----:B-1----:R-:W-:-:S04]  /*0c80*/  FADD R16, R15, R16 ;  /* 0x000000100f107221 */ /* 0x002fc80000000000 */
[----:B------:R-:W-:-:S04]  /*0c90*/  FADD R17, R17, R16 ;  /* 0x0000001011117221 */ /* 0x000fc80000000000 */
[----:B------:R-:W-:-:S04]  /*0ca0*/  FADD R18, R18, R17 ;  /* 0x0000001112127221 */ /* 0x000fc80000000000 */
[----:B------:R-:W-:Y:S01]  /*0cb0*/  FADD R19, R19, R18 ;  /* 0x0000001213137221 */ /* 0x000fe20000000000 */
[----:B------:R-:W-:Y:S06]  /*0cc0*/  BRA.U UP1, `(.L_x_18) ;  /* 0xfffffffd01a07547 */ /* 0x000fec000b83ffff */
.L_x_17:
[----:B------:R-:W-:Y:S05]  /*0cd0*/  BRA.U !UP0, `(.L_x_16) ;  /* 0x0000000108947547 */ /* 0x000fea000b800000 */
[----:B------:R-:W-:Y:S02]  /*0ce0*/  UISETP.GE.U32.AND UP0, UPT, UR8, 0x8, UPT ;  /* 0x000000080800788c */ /* 0x000fe4000bf06070 */
[----:B------:R-:W-:-:S04]  /*0cf0*/  ULOP3.LUT UR7, UR6, 0x7, URZ, 0xc0, !UPT ;  /* 0x0000000706077892 */ /* 0x000fc8000f8ec0ff */
[----:B------:R-:W-:-:S03]  /*0d00*/  UISETP.NE.AND UP1, UPT, UR7, URZ, UPT ;  /* 0x000000ff0700728c */ /* 0x000fc6000bf25270 */
[----:B------:R-:W-:Y:S08]  /*0d10*/  BRA.U !UP0, `(.L_x_19) ;  /* 0x0000000108307547 */ /* 0x000ff0000b800000 */
[----:B------:R-:W-:Y:S02]  /*0d20*/  ULEA UR8, UR4, UR5, 0x2 ;  /* 0x0000000504087291 */ /* 0x000fe4000f8e10ff */
[----:B------:R-:W-:-:S07]  /*0d30*/  UIADD3 UR4, UPT, UPT, UR4, 0x8, URZ ;  /* 0x0000000804047890 */ /* 0x000fce000fffe0ff */
[----:B------:R-:W1:Y:S04]  /*0d40*/  LDS.128 R8, [UR8] ;  /* 0x00000008ff087984 */ /* 0x000e680008000c00 */
[----:B------:R-:W2:Y:S01]  /*0d50*/  LDS.128 R4, [UR8+0x10] ;  /* 0x00001008ff047984 */ /* 0x000ea20008000c00 */
[----:B-1----:R-:W-:-:S04]  /*0d60*/  FADD R8, R19, R8 ;  /* 0x0000000813087221 */ /* 0x002fc80000000000 */
[----:B------:R-:W-:-:S04]  /*0d70*/  FADD R9, R8, R9 ;  /* 0x0000000908097221 */ /* 0x000fc80000000000 */
[----:B------:R-:W-:-:S04]  /*0d80*/  FADD R10, R9, R10 ;  /* 0x0000000a090a7221 */ /* 0x000fc80000000000 */
[----:B------:R-:W-:-:S04]  /*0d90*/  FADD R11, R10, R11 ;  /* 0x0000000b0a0b7221 */ /* 0x000fc80000000000 */
[----:B--2---:R-:W-:-:S04]  /*0da0*/  FADD R4, R11, R4 ;  /* 0x000000040b047221 */ /* 0x004fc80000000000 */
[----:B------:R-:W-:-:S04]  /*0db0*/  FADD R5, R4, R5 ;  /* 0x0000000504057221 */ /* 0x000fc80000000000 */
[----:B------:R-:W-:-:S04]  /*0dc0*/  FADD R6, R5, R6 ;  /* 0x0000000605067221 */ /* 0x000fc80000000000 */
[----:B------:R-:W-:-:S07]  /*0dd0*/  FADD R19, R6, R7 ;  /* 0x0000000706137221 */ /* 0x000fce0000000000 */
.L_x_19:
[----:B------:R-:W-:Y:S05]  /*0de0*/  BRA.U !UP1, `(.L_x_16) ;  /* 0x0000000109507547 */ /* 0x000fea000b800000 */
[----:B------:R-:W-:Y:S02]  /*0df0*/  UISETP.GE.U32.AND UP0, UPT, UR7, 0x4, UPT ;  /* 0x000000040700788c */ /* 0x000fe4000bf06070 */
[----:B------:R-:W-:-:S04]  /*0e00*/  ULOP3.LUT UR6, UR6, 0x3, URZ, 0xc0, !UPT ;  /* 0x0000000306067892 */ /* 0x000fc8000f8ec0ff */
[----:B------:R-:W-:-:S03]  /*0e10*/  UISETP.NE.AND UP1, UPT, UR6, URZ, UPT ;  /* 0x000000ff0600728c */ /* 0x000fc6000bf25270 */
[----:B------:R-:W-:Y:S08]  /*0e20*/  BRA.U !UP0, `(.L_x_20) ;  /* 0x00000001081c7547 */ /* 0x000ff0000b800000 */
[----:B------:R-:W-:Y:S02]  /*0e30*/  ULEA UR7, UR4, UR5, 0x2 ;  /* 0x0000000504077291 */ /* 0x000fe4000f8e10ff */
[----:B------:R-:W-:-:S07]  /*0e40*/  UIADD3 UR4, UPT, UPT, UR4, 0x4, URZ ;  /* 0x0000000404047890 */ /* 0x000fce000fffe0ff */
[----:B------:R-:W1:Y:S02]  /*0e50*/  LDS.128 R4, [UR7] ;  /* 0x00000007ff047984 */ /* 0x000e640008000c00 */
[----:B-1----:R-:W-:-:S04]  /*0e60*/  FADD R4, R19, R4 ;  /* 0x0000000413047221 */ /* 0x002fc80000000000 */
[----:B------:R-:W-:-:S04]  /*0e70*/  FADD R5, R4, R5 ;  /* 0x0000000504057221 */ /* 0x000fc80000000000 */
[----:B------:R-:W-:-:S04]  /*0e80*/  FADD R6, R5, R6 ;  /* 0x0000000605067221 */ /* 0x000fc80000000000 */
[----:B------:R-:W-:-:S07]  /*0e90*/  FADD R19, R6, R7 ;  /* 0x0000000706137221 */ /* 0x000fce0000000000 */
.L_x_20:
[----:B------:R-:W-:Y:S05]  /*0ea0*/  BRA.U !UP1, `(.L_x_16) ;  /* 0x0000000109207547 */ /* 0x000fea000b800000 */
[----:B------:R-:W-:Y:S02]  /*0eb0*/  ULEA UR4, UR4, UR5, 0x2 ;  /* 0x0000000504047291 */ /* 0x000fe4000f8e10ff */
[----:B------:R-:W-:-:S12]  /*0ec0*/  UIADD3 UR6, UPT, UPT, -UR6, URZ, URZ ;  /* 0x000000ff06067290 */ /* 0x000fd8000fffe1ff */
.L_x_21:
[----:B------:R-:W1:Y:S01]  /*0ed0*/  LDS R0, [UR4] ;  /* 0x00000004ff007984 */ /* 0x000e620008000800 */
[----:B------:R-:W-:Y:S02]  /*0ee0*/  UIADD3 UR6, UPT, UPT, UR6, 0x1, URZ ;  /* 0x0000000106067890 */ /* 0x000fe4000fffe0ff */
[----:B------:R-:W-:Y:S02]  /*0ef0*/  UIADD3 UR4, UPT, UPT, UR4, 0x4, URZ ;  /* 0x0000000404047890 */ /* 0x000fe4000fffe0ff */
[----:B------:R-:W-:Y:S01]  /*0f00*/  UISETP.NE.AND UP0, UPT, UR6, URZ, UPT ;  /* 0x000000ff0600728c */ /* 0x000fe2000bf05270 */
[----:B-1----:R-:W-:-:S08]  /*0f10*/  FADD R19, R0, R19 ;  /* 0x0000001300137221 */ /* 0x002fd00000000000 */
[----:B------:R-:W-:Y:S05]  /*0f20*/  BRA.U UP0, `(.L_x_21) ;  /* 0xfffffffd00e87547 */ /* 0x000fea000b83ffff */
.L_x_16:
[----:B------:R1:W-:Y:S02]  /*0f30*/  STS [UR5], R19 ;  /* 0x00000013ff007988 */ /* 0x0003e40008000805 */
.L_x_15:
[----:B------:R-:W-:Y:S05]  /*0f40*/  BSYNC.RECONVERGENT B0 ;  /* 0x0000000000007941 */ /* 0x000fea0003800200 */
.L_x_14:
[----:B------:R-:W-:Y:S01]  /*0f50*/  BAR.SYNC.DEFER_BLOCKING 0x0 ;  /* 0x0000000000007b1d */ /* 0x000fe20000010000 */
[----:B------:R-:W-:-:S13]  /*0f60*/  ISETP.GE.AND P0, PT, R2, R3, PT ;  /* 0x000000030200720c */ /* 0x000fda0003f06270 */
[----:B------:R-:W-:Y:S05]  /*0f70*/  @P0 EXIT ;  /* 0x000000000000094d */ /* 0x000fea0003800000 */
[----:B------:R-:W2:Y:S01]  /*0f80*/  LDC R9, c[0x0][0x38c] ;  /* 0x0000e300ff097b82 */ /* 0x000ea20000000800 */
[----:B------:R-:W3:Y:S01]  /*0f90*/  LDS R3, [UR5] ;  /* 0x00000005ff037984 */ /* 0x000ee20008000800 */
[----:B------:R-:W4:Y:S01]  /*0fa0*/  LDCU UR4, c[0x0][0x360] ;  /* 0x00006c00ff0477ac */ /* 0x000f220008000800 */
[----:B------:R-:W0:Y:S05]  /*0fb0*/  LDCU UR5, c[0x0][0x38c] ;  /* 0x00007180ff0577ac */ /* 0x000e2a0008000800 */
[----:B------:R-:W0:Y:S02]  /*0fc0*/  LDC.64 R4, c[0x0][0x380] ;  /* 0x0000e000ff047b82 */ /* 0x000e240000000a00 */
.L_x_24:
[----:B--2---:R-:W-:-:S04]  /*0fd0*/  IMAD R7, R9, UR12, R2 ;  /* 0x0000000c09077c24 */ /* 0x004fc8000f8e0202 */
[----:B0-----:R-:W-:-:S05]  /*0fe0*/  IMAD.WIDE R6, R7, 0x4, R4 ;  /* 0x0000000407067825 */ /* 0x001fca00078e0204 */
[----:B------:R-:W2:Y:S01]  /*0ff0*/  LDG.E R0, desc[UR10][R6.64] ;  /* 0x0000000a06007981 */ /* 0x000ea2000c1e1900 */
[----:B---3--:R-:W0:Y:S01]  /*1000*/  MUFU.RCP R8, R3 ;  /* 0x0000000300087308 */ /* 0x008e220000001000 */
[----:B------:R-:W-:Y:S01]  /*1010*/  BSSY.RECONVERGENT B0, `(.L_x_22) ;  /* 0x000000b000007945 */ /* 0x000fe20003800200 */
[----:B0-----:R-:W-:-:S04]  /*1020*/  FFMA R11, -R3, R8, 1 ;  /* 0x3f800000030b7423 */ /* 0x001fc80000000108 */
[----:B------:R-:W-:Y:S02]  /*1030*/  FFMA R11, R8, R11, R8 ;  /* 0x0000000b080b7223 */ /* 0x000fe40000000008 */
[----:B--2---:R-:W0:Y:S02]  /*1040*/  FCHK P0, R0, R3 ;  /* 0x0000000300007302 */ /* 0x004e240000000000 */
[----:B------:R-:W-:-:S04]  /*1050*/  FFMA R8, R0, R11, RZ ;  /* 0x0000000b00087223 */ /* 0x000fc800000000ff */
[----:B------:R-:W-:-:S04]  /*1060*/  FFMA R10, -R3, R8, R0 ;  /* 0x00000008030a7223 */ /* 0x000fc80000000100 */
[----:B------:R-:W-:Y:S01]  /*1070*/  FFMA R11, R11, R10, R8 ;  /* 0x0000000a0b0b7223 */ /* 0x000fe20000000008 */
[----:B0-----:R-:W-:Y:S06]  /*1080*/  @!P0 BRA `(.L_x_23) ;  /* 0x00000000000c8947 */ /* 0x001fec0003800000 */
[----:B------:R-:W-:-:S07]  /*1090*/  MOV R8, 0x10b0 ;  /* 0x000010b000087802 */ /* 0x000fce0000000f00 */
[----:B-1--4-:R-:W-:Y:S05]  /*10a0*/  CALL.REL.NOINC `($__internal_0_$__cuda_sm3x_div_rn_noftz_f32_slowpath) ;  /* 0x00000000001c7944 */ /* 0x012fea0003c00000 */
[----:B------:R-:W-:-:S07]  /*10b0*/  MOV R11, R0 ;  /* 0x00000000000b7202 */ /* 0x000fce0000000f00 */
.L_x_23:
[----:B----4-:R-:W-:Y:S05]  /*10c0*/  BSYNC.RECONVERGENT B0 ;  /* 0x0000000000007941 */ /* 0x010fea0003800200 */
.L_x_22:
[----:B------:R0:W-:Y:S01]  /*10d0*/  STG.E desc[UR10][R6.64], R11 ;  /* 0x0000000b06007986 */ /* 0x0001e2000c10190a */
[----:B------:R-:W-:-:S05]  /*10e0*/  VIADD R2, R2, UR4 ;  /* 0x0000000402027c36 */ /* 0x000fca0008000000 */
[----:B------:R-:W-:-:S13]  /*10f0*/  ISETP.GE.AND P0, PT, R2, UR5, PT ;  /* 0x0000000502007c0c */ /* 0x000fda000bf06270 */
[----:B0-----:R-:W-:Y:S05]  /*1100*/  @!P0 BRA `(.L_x_24) ;  /* 0xfffffffc00b08947 */ /* 0x001fea000383ffff */
[----:B------:R-:W-:Y:S05]  /*1110*/  EXIT ;  /* 0x000000000000794d */ /* 0x000fea0003800000 */
        .weak           $__internal_0_$__cuda_sm3x_div_rn_noftz_f32_slowpath
        .type           $__internal_0_$__cuda_sm3x_div_rn_noftz_f32_slowpath,@function
        .size           $__internal_0_$__cuda_sm3x_div_rn_noftz_f32_slowpath,(.L_x_37 - $__internal_0_$__cuda_sm3x_div_rn_noftz_f32_slowpath)
$__internal_0_$__cuda_sm3x_div_rn_noftz_f32_slowpath:
[--C-:B------:R-:W-:Y:S01]  /*1120*/  SHF.R.U32.HI R11, RZ, 0x17, R3.reuse ;  /* 0x00000017ff0b7819 */ /* 0x100fe20000011603 */
[----:B------:R-:W-:Y:S01]  /*1130*/  BSSY.RECONVERGENT B1, `(.L_x_25) ;  /* 0x0000064000017945 */ /* 0x000fe20003800200 */
[--C-:B------:R-:W-:Y:S01]  /*1140*/  SHF.R.U32.HI R10, RZ, 0x17, R0.reuse ;  /* 0x00000017ff0a7819 */ /* 0x100fe20000011600 */
[----:B------:R-:W-:Y:S01]  /*1150*/  IMAD.MOV.U32 R12, RZ, RZ, R0 ;  /* 0x000000ffff0c7224 */ /* 0x000fe200078e0000 */
[----:B------:R-:W-:Y:S01]  /*1160*/  LOP3.LUT R11, R11, 0xff, RZ, 0xc0, !PT ;  /* 0x000000ff0b0b7812 */ /* 0x000fe200078ec0ff */
[----:B------:R-:W-:Y:S01]  /*1170*/  IMAD.MOV.U32 R13, RZ, RZ, R3 ;  /* 0x000000ffff0d7224 */ /* 0x000fe200078e0003 */
[----:B------:R-:W-:-:S03]  /*1180*/  LOP3.LUT R16, R10, 0xff, RZ, 0xc0, !PT ;  /* 0x000000ff0a107812 */ /* 0x000fc600078ec0ff */
[----:B------:R-:W-:Y:S01]  /*1190*/  VIADD R14, R11, 0xffffffff ;  /* 0xffffffff0b0e7836 */ /* 0x000fe20000000000 */
[----:B------:R-:W-:-:S04]  /*11a0*/  IADD3 R15, PT, PT, R16, -0x1, RZ ;  /* 0xffffffff100f7810 */ /* 0x000fc80007ffe0ff */
[----:B------:R-:W-:-:S04]  /*11b0*/  ISETP.GT.U32.AND P0, PT, R14, 0xfd, PT ;  /* 0x000000fd0e00780c */ /* 0x000fc80003f04070 */
[----:B------:R-:W-:-:S13]  /*11c0*/  ISETP.GT.U32.OR P0, PT, R15, 0xfd, P0 ;  /* 0x000000fd0f00780c */ /* 0x000fda0000704470 */
[----:B------:R-:W-:Y:S01]  /*11d0*/  @!P0 MOV R10, RZ ;  /* 0x000000ff000a8202 */ /* 0x000fe20000000f00 */
[----:B------:R-:W-:Y:S06]  /*11e0*/  @!P0 BRA `(.L_x_26) ;  /* 0x00000000005c8947 */ /* 0x000fec0003800000 */
[----:B------:R-:W-:Y:S02]  /*11f0*/  FSETP.GTU.FTZ.AND P1, PT, |R3|, +INF , PT ;  /* 0x7f8000000300780b */ /* 0x000fe40003f3c200 */
[----:B------:R-:W-:-:S04]  /*1200*/  FSETP.GTU.FTZ.AND P0, PT, |R0|, +INF , PT ;  /* 0x7f8000000000780b */ /* 0x000fc80003f1c200 */
[----:B------:R-:W-:-:S13]  /*1210*/  PLOP3.LUT P0, PT, P0, P1, PT, 0xf8, 0x8f ;  /* 0x00000000008f781c */ /* 0x000fda0000703f70 */
[----:B------:R-:W-:Y:S05]  /*1220*/  @P0 BRA `(.L_x_27) ;  /* 0x00000004004c0947 */ /* 0x000fea0003800000 */
[----:B------:R-:W-:-:S13]  /*1230*/  LOP3.LUT P0, RZ, R13, 0x7fffffff, R12, 0xc8, !PT ;  /* 0x7fffffff0dff7812 */ /* 0x000fda000780c80c */
[----:B------:R-:W-:Y:S05]  /*1240*/  @!P0 BRA `(.L_x_28) ;  /* 0x00000004003c8947 */ /* 0x000fea0003800000 */
[C---:B------:R-:W-:Y:S02]  /*1250*/  FSETP.NEU.FTZ.AND P2, PT, |R0|.reuse, +INF , PT ;  /* 0x7f8000000000780b */ /* 0x040fe40003f5d200 */
[----:B------:R-:W-:Y:S02]  /*1260*/  FSETP.NEU.FTZ.AND P1, PT, |R3|, +INF , PT ;  /* 0x7f8000000300780b */ /* 0x000fe40003f3d200 */
[----:B------:R-:W-:-:S11]  /*1270*/  FSETP.NEU.FTZ.AND P0, PT, |R0|, +INF , PT ;  /* 0x7f8000000000780b */ /* 0x000fd60003f1d200 */
[----:B------:R-:W-:Y:S05]  /*1280*/  @!P1 BRA !P2, `(.L_x_28) ;  /* 0x00000004002c9947 */ /* 0x000fea0005000000 */
[----:B------:R-:W-:-:S04]  /*1290*/  LOP3.LUT P2, RZ, R12, 0x7fffffff, RZ, 0xc0, !PT ;  /* 0x7fffffff0cff7812 */ /* 0x000fc8000784c0ff */
[----:B------:R-:W-:-:S13]  /*12a0*/  PLOP3.LUT P1, PT, P1, P2, PT, 0x2f, 0xf2 ;  /* 0x0000000000f2781c */ /* 0x000fda0000f24577 */
[----:B------:R-:W-:Y:S05]  /*12b0*/  @P1 BRA `(.L_x_29) ;  /* 0x0000000400181947 */ /* 0x000fea0003800000 */
[----:B------:R-:W-:-:S04]  /*12c0*/  LOP3.LUT P1, RZ, R13, 0x7fffffff, RZ, 0xc0, !PT ;  /* 0x7fffffff0dff7812 */ /* 0x000fc8000782c0ff */
[----:B------:R-:W-:-:S13]  /*12d0*/  PLOP3.LUT P0, PT, P0, P1, PT, 0x2f, 0xf2 ;  /* 0x0000000000f2781c */ /* 0x000fda0000702577 */
[----:B------:R-:W-:Y:S05]  /*12e0*/  @P0 BRA `(.L_x_30) ;  /* 0x0000000400000947 */ /* 0x000fea0003800000 */
[----:B------:R-:W-:Y:S02]  /*12f0*/  ISETP.GE.AND P0, PT, R15, RZ, PT ;  /* 0x000000ff0f00720c */ /* 0x000fe40003f06270 */
[----:B------:R-:W-:-:S11]  /*1300*/  ISETP.GE.AND P1, PT, R14, RZ, PT ;  /* 0x000000ff0e00720c */ /* 0x000fd60003f26270 */
[----:B------:R-:W-:Y:S02]  /*1310*/  @P0 IMAD.MOV.U32 R10, RZ, RZ, RZ ;  /* 0x000000ffff0a0224 */ /* 0x000fe400078e00ff */
[----:B------:R-:W-:Y:S01]  /*1320*/  @!P0 FFMA R12, R0, 1.84467440737095516160e+19, RZ ;  /* 0x5f800000000c8823 */ /* 0x000fe200000000ff */
[----:B------:R-:W-:Y:S02]  /*1330*/  @!P0 IMAD.MOV.U32 R10, RZ, RZ, -0x40 ;  /* 0xffffffc0ff0a8424 */ /* 0x000fe400078e00ff */
[----:B------:R-:W-:-:S03]  /*1340*/  @!P1 FFMA R13, R3, 1.84467440737095516160e+19, RZ ;  /* 0x5f800000030d9823 */ /* 0x000fc600000000ff */
[----:B------:R-:W-:-:S07]  /*1350*/  @!P1 IADD3 R10, PT, PT, R10, 0x40, RZ ;  /* 0x000000400a0a9810 */ /* 0x000fce0007ffe0ff */
.L_x_26:
[----:B------:R-:W-:Y:S01]  /*1360*/  LEA R0, R11, 0xc0800000, 0x17 ;  /* 0xc08000000b007811 */ /* 0x000fe200078eb8ff */
[----:B------:R-:W-:Y:S04]  /*1370*/  BSSY.RECONVERGENT B2, `(.L_x_31) ;  /* 0x0000036000027945 */ /* 0x000fe80003800200 */
[----:B------:R-:W-:Y:S02]  /*1380*/  IMAD.IADD R14, R13, 0x1, -R0 ;  /* 0x000000010d0e7824 */ /* 0x000fe400078e0a00 */
[----:B------:R-:W-:Y:S02]  /*1390*/  VIADD R13, R16, 0xffffff81 ;  /* 0xffffff81100d7836 */ /* 0x000fe40000000000 */
[----:B------:R-:W0:Y:S01]  /*13a0*/  MUFU.RCP R15, R14 ;  /* 0x0000000e000f7308 */ /* 0x000e220000001000 */
[----:B------:R-:W-:Y:S01]  /*13b0*/  FADD.FTZ R17, -R14, -RZ ;  /* 0x800000ff0e117221 */ /* 0x000fe20000010100 */
[C---:B------:R-:W-:Y:S01]  /*13c0*/  IMAD R0, R13.reuse, -0x800000, R12 ;  /* 0xff8000000d007824 */ /* 0x040fe200078e020c */
[----:B------:R-:W-:-:S04]  /*13d0*/  IADD3 R13, PT, PT, R13, 0x7f, -R11 ;  /* 0x0000007f0d0d7810 */ /* 0x000fc80007ffe80b */
[----:B------:R-:W-:Y:S01]  /*13e0*/  IADD3 R13, PT, PT, R13, R10, RZ ;  /* 0x0000000a0d0d7210 */ /* 0x000fe20007ffe0ff */
[----:B0-----:R-:W-:-:S04]  /*13f0*/  FFMA R16, R15, R17, 1 ;  /* 0x3f8000000f107423 */ /* 0x001fc80000000011 */
[----:B------:R-:W-:-:S04]  /*1400*/  FFMA R19, R15, R16, R15 ;  /* 0x000000100f137223 */ /* 0x000fc8000000000f */
[----:B------:R-:W-:-:S04]  /*1410*/  FFMA R12, R0, R19, RZ ;  /* 0x00000013000c7223 */ /* 0x000fc800000000ff */
[----:B------:R-:W-:-:S04]  /*1420*/  FFMA R15, R17, R12, R0 ;  /* 0x0000000c110f7223 */ /* 0x000fc80000000000 */
[----:B------:R-:W-:-:S04]  /*1430*/  FFMA R16, R19, R15, R12 ;  /* 0x0000000f13107223 */ /* 0x000fc8000000000c */
[----:B------:R-:W-:-:S04]  /*1440*/  FFMA R17, R17, R16, R0 ;  /* 0x0000001011117223 */ /* 0x000fc80000000000 */
[----:B------:R-:W-:-:S05]  /*1450*/  FFMA R0, R19, R17, R16 ;  /* 0x0000001113007223 */ /* 0x000fca0000000010 */
[----:B------:R-:W-:-:S04]  /*1460*/  SHF.R.U32.HI R11, RZ, 0x17, R0 ;  /* 0x00000017ff0b7819 */ /* 0x000fc80000011600 */
[----:B------:R-:W-:-:S05]  /*1470*/  LOP3.LUT R11, R11, 0xff, RZ, 0xc0, !PT ;  /* 0x000000ff0b0b7812 */ /* 0x000fca00078ec0ff */
[----:B------:R-:W-:-:S04]  /*1480*/  IMAD.IADD R14, R11, 0x1, R13 ;  /* 0x000000010b0e7824 */ /* 0x000fc800078e020d */
[----:B------:R-:W-:-:S05]  /*1490*/  VIADD R10, R14, 0xffffffff ;  /* 0xffffffff0e0a7836 */ /* 0x000fca0000000000 */
[----:B------:R-:W-:-:S13]  /*14a0*/  ISETP.GE.U32.AND P0, PT, R10, 0xfe, PT ;  /* 0x000000fe0a00780c */ /* 0x000fda0003f06070 */
[----:B------:R-:W-:Y:S05]  /*14b0*/  @!P0 BRA `(.L_x_32) ;  /* 0x0000000000808947 */ /* 0x000fea0003800000 */
[----:B------:R-:W-:-:S13]  /*14c0*/  ISETP.GT.AND P0, PT, R14, 0xfe, PT ;  /* 0x000000fe0e00780c */ /* 0x000fda0003f04270 */
[----:B------:R-:W-:Y:S05]  /*14d0*/  @P0 BRA `(.L_x_33) ;  /* 0x00000000006c0947 */ /* 0x000fea0003800000 */
[----:B------:R-:W-:-:S13]  /*14e0*/  ISETP.GE.AND P0, PT, R14, 0x1, PT ;  /* 0x000000010e00780c */ /* 0x000fda0003f06270 */
[----:B------:R-:W-:Y:S05]  /*14f0*/  @P0 BRA `(.L_x_34) ;  /* 0x0000000000740947 */ /* 0x000fea0003800000 */
[----:B------:R-:W-:Y:S02]  /*1500*/  ISETP.GE.AND P0, PT, R14, -0x18, PT ;  /* 0xffffffe80e00780c */ /* 0x000fe40003f06270 */
[----:B------:R-:W-:-:S11]  /*1510*/  LOP3.LUT R0, R0, 0x80000000, RZ, 0xc0, !PT ;  /* 0x8000000000007812 */ /* 0x000fd600078ec0ff */
[----:B------:R-:W-:Y:S05]  /*1520*/  @!P0 BRA `(.L_x_34) ;  /* 0x0000000000688947 */ /* 0x000fea0003800000 */
[CCC-:B------:R-:W-:Y:S01]  /*1530*/  FFMA.RZ R10, R19.reuse, R17.reuse, R16.reuse ;  /* 0x00000011130a7223 */ /* 0x1c0fe2000000c010 */
[C---:B------:R-:W-:Y:S01]  /*1540*/  IADD3 R13, PT, PT, R14.reuse, 0x20, RZ ;  /* 0x000000200e0d7810 */ /* 0x040fe20007ffe0ff */
[CCC-:B------:R-:W-:Y:S01]  /*1550*/  FFMA.RM R11, R19.reuse, R17.reuse, R16.reuse ;  /* 0x00000011130b7223 */ /* 0x1c0fe20000004010 */
[----:B------:R-:W-:Y:S02]  /*1560*/  ISETP.NE.AND P2, PT, R14, RZ, PT ;  /* 0x000000ff0e00720c */ /* 0x000fe40003f45270 */
[----:B------:R-:W-:Y:S01]  /*1570*/  LOP3.LUT R12, R10, 0x7fffff, RZ, 0xc0, !PT ;  /* 0x007fffff0a0c7812 */ /* 0x000fe200078ec0ff */
[----:B------:R-:W-:Y:S01]  /*1580*/  FFMA.RP R10, R19, R17, R16 ;  /* 0x00000011130a7223 */ /* 0x000fe20000008010 */
[----:B------:R-:W-:Y:S01]  /*1590*/  ISETP.NE.AND P1, PT, R14, RZ, PT ;  /* 0x000000ff0e00720c */ /* 0x000fe20003f25270 */
[----:B------:R-:W-:Y:S01]  /*15a0*/  IMAD.MOV R14, RZ, RZ, -R14 ;  /* 0x000000ffff0e7224 */ /* 0x000fe200078e0a0e */
[----:B------:R-:W-:Y:S02]  /*15b0*/  LOP3.LUT R12, R12, 0x800000, RZ, 0xfc, !PT ;  /* 0x008000000c0c7812 */ /* 0x000fe400078efcff */
[----:B------:R-:W-:-:S02]  /*15c0*/  FSETP.NEU.FTZ.AND P0, PT, R10, R11, PT ;  /* 0x0000000b0a00720b */ /* 0x000fc40003f1d000 */
[----:B------:R-:W-:Y:S02]  /*15d0*/  SHF.L.U32 R13, R12, R13, RZ ;  /* 0x0000000d0c0d7219 */ /* 0x000fe400000006ff */
[----:B------:R-:W-:Y:S02]  /*15e0*/  SEL R11, R14, RZ, P2 ;  /* 0x000000ff0e0b7207 */ /* 0x000fe40001000000 */
[----:B------:R-:W-:Y:S02]  /*15f0*/  ISETP.NE.AND P1, PT, R13, RZ, P1 ;  /* 0x000000ff0d00720c */ /* 0x000fe40000f25270 */
[----:B------:R-:W-:Y:S02]  /*1600*/  SHF.R.U32.HI R11, RZ, R11, R12 ;  /* 0x0000000bff0b7219 */ /* 0x000fe4000001160c */
[----:B------:R-:W-:Y:S02]  /*1610*/  PLOP3.LUT P0, PT, P0, P1, PT, 0xf8, 0x8f ;  /* 0x00000000008f781c */ /* 0x000fe40000703f70 */
[----:B------:R-:W-:-:S02]  /*1620*/  SHF.R.U32.HI R13, RZ, 0x1, R11 ;  /* 0x00000001ff0d7819 */ /* 0x000fc4000001160b */
[----:B------:R-:W-:-:S04]  /*1630*/  SEL R10, RZ, 0x1, !P0 ;  /* 0x00000001ff0a7807 */ /* 0x000fc80004000000 */
[----:B------:R-:W-:-:S04]  /*1640*/  LOP3.LUT R10, R10, 0x1, R13, 0xf8, !PT ;  /* 0x000000010a0a7812 */ /* 0x000fc800078ef80d */
[----:B------:R-:W-:-:S05]  /*1650*/  LOP3.LUT R10, R10, R11, RZ, 0xc0, !PT ;  /* 0x0000000b0a0a7212 */ /* 0x000fca00078ec0ff */
[----:B------:R-:W-:-:S05]  /*1660*/  IMAD.IADD R13, R13, 0x1, R10 ;  /* 0x000000010d0d7824 */ /* 0x000fca00078e020a */
[----:B------:R-:W-:Y:S01]  /*1670*/  LOP3.LUT R0, R13, R0, RZ, 0xfc, !PT ;  /* 0x000000000d007212 */ /* 0x000fe200078efcff */
[----:B------:R-:W-:Y:S06]  /*1680*/  BRA `(.L_x_34) ;  /* 0x0000000000107947 */ /* 0x000fec0003800000 */
.L_x_33:
[----:B------:R-:W-:-:S04]  /*1690*/  LOP3.LUT R0, R0, 0x80000000, RZ, 0xc0, !PT ;  /* 0x8000000000007812 */ /* 0x000fc800078ec0ff */
[----:B------:R-:W-:Y:S01]  /*16a0*/  LOP3.LUT R0, R0, 0x7f800000, RZ, 0xfc, !PT ;  /* 0x7f80000000007812 */ /* 0x000fe200078efcff */
[----:B------:R-:W-:Y:S06]  /*16b0*/  BRA `(.L_x_34) ;  /* 0x0000000000047947 */ /* 0x000fec0003800000 */
.L_x_32:
[----:B------:R-:W-:-:S07]  /*16c0*/  LEA R0, R13, R0, 0x17 ;  /* 0x000000000d007211 */ /* 0x000fce00078eb8ff */
.L_x_34:
[----:B------:R-:W-:Y:S05]  /*16d0*/  BSYNC.RECONVERGENT B2 ;  /* 0x0000000000027941 */ /* 0x000fea0003800200 */
.L_x_31:
[----:B------:R-:W-:Y:S05]  /*16e0*/  BRA `(.L_x_35) ;  /* 0x0000000000207947 */ /* 0x000fea0003800000 */
.L_x_30:
[----:B------:R-:W-:-:S04]  /*16f0*/  LOP3.LUT R0, R13, 0x80000000, R12, 0x48, !PT ;  /* 0x800000000d007812 */ /* 0x000fc800078e480c */
[----:B------:R-:W-:Y:S01]  /*1700*/  LOP3.LUT R0, R0, 0x7f800000, RZ, 0xfc, !PT ;  /* 0x7f80000000007812 */ /* 0x000fe200078efcff */
[----:B------:R-:W-:Y:S06]  /*1710*/  BRA `(.L_x_35) ;  /* 0x0000000000147947 */ /* 0x000fec0003800000 */
.L_x_29:
[----:B------:R-:W-:Y:S01]  /*1720*/  LOP3.LUT R0, R13, 0x80000000, R12, 0x48, !PT ;  /* 0x800000000d007812 */ /* 0x000fe200078e480c */
[----:B------:R-:W-:Y:S06]  /*1730*/  BRA `(.L_x_35) ;  /* 0x00000000000c7947 */ /* 0x000fec0003800000 */
.L_x_28:
[----:B------:R-:W0:Y:S01]  /*1740*/  MUFU.RSQ R0, -QNAN ;  /* 0xffc0000000007908 */ /* 0x000e220000001400 */
[----:B------:R-:W-:Y:S05]  /*1750*/  BRA `(.L_x_35) ;  /* 0x0000000000047947 */ /* 0x000fea0003800000 */
.L_x_27:
[----:B------:R-:W-:-:S07]  /*1760*/  FADD.FTZ R0, R0, R3 ;  /* 0x0000000300007221 */ /* 0x000fce0000010000 */
.L_x_35:
[----:B------:R-:W-:Y:S05]  /*1770*/  BSYNC.RECONVERGENT B1 ;  /* 0x0000000000017941 */ /* 0x000fea0003800200 */
.L_x_25:
[----:B------:R-:W-:Y:S02]  /*1780*/  HFMA2 R11, -RZ, RZ, 0, 0 ;  /* 0x00000000ff0b7431 */ /* 0x000fe400000001ff */
[----:B------:R-:W-:-:S04]  /*1790*/  IMAD.MOV.U32 R10, RZ, RZ, R8 ;  /* 0x000000ffff0a7224 */ /* 0x000fc800078e0008 */
[----:B0-----:R-:W-:Y:S05]  /*17a0*/  RET.REL.NODEC R10 `(_Z22softmax_inplace_kernelPfii) ;  /* 0xffffffe80a147950 */ /* 0x001fea0003c3ffff */
.L_x_36:
[----:B------:R-:W-:-:S00]  /*17b0*/  BRA `(.L_x_36) ;  /* 0xfffffffc00fc7947 */ /* 0x000fc0000383ffff */
[----:B------:R-:W-:-:S00]  /*17c0*/  NOP ;  /* 0x0000000000007918 */ /* 0x000fc00000000000 */
        /* <DEDUP_REMOVED lines=11> */
.L_x_37:


//--------------------- .nv.shared._Z22softmax_inplace_kernelPfii --------------------------
	.section	.nv.shared._Z22softmax_inplace_kernelPfii,"aw",@nobits
	.sectionflags	@""
	.align	16
	.zero		1024


//--------------------- .nv.shared.reserved.0     --------------------------
	.section	.nv.shared.reserved.0,"aw",@nobits
	.weak		__nv_reservedSMEM_offset_0_alias
	.size		__nv_reservedSMEM_offset_0_alias, 0, 64
	.other		__nv_reservedSMEM_offset_0_alias,@"STO_CUDA_RESERVED_SHARED STV_DEFAULT"
__nv_reservedSMEM_offset_0_alias:
	.zero		0
	.zero		64


//--------------------- .nv.constant0._Z22softmax_inplace_kernelPfii --------------------------
	.section	.nv.constant0._Z22softmax_inplace_kernelPfii,"a",@progbits
	.sectionflags	@""
	.align	4
.nv.constant0._Z22softmax_inplace_kernelPfii:
	.zero		912


//--------------------- SYMBOLS --------------------------

	.type		.nv.reservedSmem.offset0,@object
	.size		.nv.reservedSmem.offset0,0x4
	.type		.nv.reservedSmem.cap,@object
	.size		.nv.reservedSmem.cap,0x4
